// auto-generated by cutlass_sweep.epilogue — config: {"arch": "sm_90", "cluster_m": 2, "cluster_n": 1, "dtype": "e4m3", "fusion": "lincomb", "tile_k": 64, "tile_m": 128, "tile_n": 64}
#include "cutlass/cutlass.h"
#include "cutlass/gemm/collective/collective_builder.hpp"
#include "cutlass/gemm/device/gemm_universal_adapter.h"
#include "cutlass/gemm/kernel/gemm_universal.hpp"
#include "cutlass/epilogue/collective/collective_builder.hpp"
#include "cutlass/epilogue/fusion/operations.hpp"
#include "cutlass/epilogue/thread/activation.h"

using Elem = cutlass::float_e4m3_t;
using Acc  = float;
using TileShape    = cute::Shape<cute::_128, cute::_64, cute::_64>;
using ClusterShape = cute::Shape<cute::_2, cute::_1, cute::_1>;
using FusionOp     = cutlass::epilogue::fusion::LinearCombination<Elem, Acc>;

using CollectiveEpilogue = typename cutlass::epilogue::collective::CollectiveBuilder<
    cutlass::arch::Sm90, cutlass::arch::OpClassTensorOp,
    TileShape, ClusterShape,
    cutlass::epilogue::collective::EpilogueTileAuto,
    Acc, Acc,
    Elem, cutlass::layout::RowMajor, 128 / cutlass::sizeof_bits<Elem>::value,
    Elem, cutlass::layout::RowMajor, 128 / cutlass::sizeof_bits<Elem>::value,
    cutlass::epilogue::TmaWarpSpecializedCooperative,
    FusionOp
  >::CollectiveOp;

using CollectiveMainloop = typename cutlass::gemm::collective::CollectiveBuilder<
    cutlass::arch::Sm90, cutlass::arch::OpClassTensorOp,
    Elem, cutlass::layout::RowMajor, 128 / cutlass::sizeof_bits<Elem>::value,
    Elem, cutlass::layout::ColumnMajor, 128 / cutlass::sizeof_bits<Elem>::value,
    Acc,
    TileShape, ClusterShape,
    cutlass::gemm::collective::StageCountAutoCarveout<
        static_cast<int>(sizeof(typename CollectiveEpilogue::SharedStorage))>,
    cutlass::gemm::KernelTmaWarpSpecializedCooperative
  >::CollectiveOp;

using GemmKernel = cutlass::gemm::kernel::GemmUniversal<
    cute::Shape<int,int,int,int>, CollectiveMainloop, CollectiveEpilogue>;
using Gemm = cutlass::gemm::device::GemmUniversalAdapter<GemmKernel>;

auto* _anchor = &cutlass::device_kernel<GemmKernel>;


// ===== COMPILED SASS (sm_90a) =====

	.target	sm_90a

	.elftype	@"ET_EXEC"


//--------------------- .note.nv.tkinfo           --------------------------
	.section	.note.nv.tkinfo,"",@"SHT_NOTE"
	.sectionflags	@"SHF_NOTE_NV_TKINFO"
	.tkinfo
        /*0018*/ 	.word	0x00000002
        /*0030*/ 	.string	""
        /*0030*/ 	.string	"ptxas"
        /*0030*/ 	.string	"Cuda compilation tools, release 13.0, V13.0.88"
        /*0030*/ 	.string	"Build cuda_13.0.r13.0/compiler.36424714_0"
        /*0030*/ 	.string	"-arch sm_90a -m 64 "



//--------------------- .note.nv.cuinfo           --------------------------
	.section	.note.nv.cuinfo,"",@"SHT_NOTE"
	.sectionflags	@"SHF_NOTE_NV_CUINFO"
        /*0018*/ 	.short	0x0002
        /*001a*/ 	.short	0x005a
        /*001c*/ 	.short	0x0082
	.zero		2


//--------------------- .nv.info                  --------------------------
	.section	.nv.info,"",@"SHT_CUDA_INFO"
	.align	4


	//----- nvinfo : EIATTR_REGCOUNT
	.align		4
        /*0000*/ 	.byte	0x04, 0x2f
        /*0002*/ 	.short	(.L_15 - .L_14)
	.align		4
.L_14:
        /*0004*/ 	.word	index@(_ZN7cutlass13device_kernelINS_4gemm6kernel13GemmUniversalIN4cute5tupleIJiiiiEEENS1_10collective13CollectiveMmaINS1_37MainloopSm90TmaGmmaWarpSpecializedFP8ILi17ENS5_IJNS4_1CILi2EEENSA_ILi1EEESC_EEENS1_35KernelTmaWarpSpecializedCooperativeEEENS5_IJNSA_ILi128EEENSA_ILi64EEESH_EEENS_12float_e4m3_tENS5_IJlSC_lEEESJ_SK_NS4_8TiledMMAINS4_8MMA_AtomIJNS4_4SM904GMMA30MMA_64x64x32_F32E4M3E4M3_SS_TNILNSO_7ScaleInE1ELSQ_1EEEEEENS4_6LayoutISD_NS5_IJSC_NSA_ILi0EEESU_EEEEENS5_IJNS4_10UnderscoreESX_SX_EEEEENS4_13SM90_TMA_LOADENS4_14ComposedLayoutINS4_7SwizzleILi2ELi4ELi3EEENS4_18smem_ptr_flag_bitsILi8EEENST_INS5_IJNSA_ILi8EEESH_EEENS5_IJSH_SC_EEEEEEEvNS4_8identityENS4_23SM90_TMA_LOAD_MULTICASTES1A_vS1B_EENS_8epilogue10collective18CollectiveEpilogueINS1E_22Sm90TmaWarpSpecializedILi2ELi2ELi16ELb0ELb0EEEJSI_NS5_IJSG_NSA_ILi32EEEEEESJ_SK_SJ_SK_NS1E_6fusion15FusionCallbacksIS1I_NS1L_17LinearCombinationISJ_fSJ_fLNS_15FloatRoundStyleE2EEESI_S1K_JEEES10_NS11_INS12_ILi1ELi4ELi3EEES15_NST_INS5_IJS16_S1J_EEENS5_IJS1J_SC_EEEEEEENS4_39AutoVectorizingCopyWithAssumedAlignmentILi128EEENS4_14SM90_TMA_STOREES1V_S1X_NS4_9Copy_AtomIJNS4_17SM90_U32x4_STSM_NENS_6half_tEEEEvEEEvvEEEEvNT_6ParamsE)
        /*0008*/ 	.word	0x000000a8


	//----- nvinfo : EIATTR_FRAME_SIZE
	.align		4
.L_15:
        /*000c*/ 	.byte	0x04, 0x11
        /*000e*/ 	.short	(.L_17 - .L_16)
	.align		4
.L_16:
        /*0010*/ 	.word	index@(_ZN7cutlass13device_kernelINS_4gemm6kernel13GemmUniversalIN4cute5tupleIJiiiiEEENS1_10collective13CollectiveMmaINS1_37MainloopSm90TmaGmmaWarpSpecializedFP8ILi17ENS5_IJNS4_1CILi2EEENSA_ILi1EEESC_EEENS1_35KernelTmaWarpSpecializedCooperativeEEENS5_IJNSA_ILi128EEENSA_ILi64EEESH_EEENS_12float_e4m3_tENS5_IJlSC_lEEESJ_SK_NS4_8TiledMMAINS4_8MMA_AtomIJNS4_4SM904GMMA30MMA_64x64x32_F32E4M3E4M3_SS_TNILNSO_7ScaleInE1ELSQ_1EEEEEENS4_6LayoutISD_NS5_IJSC_NSA_ILi0EEESU_EEEEENS5_IJNS4_10UnderscoreESX_SX_EEEEENS4_13SM90_TMA_LOADENS4_14ComposedLayoutINS4_7SwizzleILi2ELi4ELi3EEENS4_18smem_ptr_flag_bitsILi8EEENST_INS5_IJNSA_ILi8EEESH_EEENS5_IJSH_SC_EEEEEEEvNS4_8identityENS4_23SM90_TMA_LOAD_MULTICASTES1A_vS1B_EENS_8epilogue10collective18CollectiveEpilogueINS1E_22Sm90TmaWarpSpecializedILi2ELi2ELi16ELb0ELb0EEEJSI_NS5_IJSG_NSA_ILi32EEEEEESJ_SK_SJ_SK_NS1E_6fusion15FusionCallbacksIS1I_NS1L_17LinearCombinationISJ_fSJ_fLNS_15FloatRoundStyleE2EEESI_S1K_JEEES10_NS11_INS12_ILi1ELi4ELi3EEES15_NST_INS5_IJS16_S1J_EEENS5_IJS1J_SC_EEEEEEENS4_39AutoVectorizingCopyWithAssumedAlignmentILi128EEENS4_14SM90_TMA_STOREES1V_S1X_NS4_9Copy_AtomIJNS4_17SM90_U32x4_STSM_NENS_6half_tEEEEvEEEvvEEEEvNT_6ParamsE)
        /*0014*/ 	.word	0x00000000


	//----- nvinfo : EIATTR_MIN_STACK_SIZE
	.align		4
.L_17:
        /*0018*/ 	.byte	0x04, 0x12
        /*001a*/ 	.short	(.L_19 - .L_18)
	.align		4
.L_18:
        /*001c*/ 	.word	index@(_ZN7cutlass13device_kernelINS_4gemm6kernel13GemmUniversalIN4cute5tupleIJiiiiEEENS1_10collective13CollectiveMmaINS1_37MainloopSm90TmaGmmaWarpSpecializedFP8ILi17ENS5_IJNS4_1CILi2EEENSA_ILi1EEESC_EEENS1_35KernelTmaWarpSpecializedCooperativeEEENS5_IJNSA_ILi128EEENSA_ILi64EEESH_EEENS_12float_e4m3_tENS5_IJlSC_lEEESJ_SK_NS4_8TiledMMAINS4_8MMA_AtomIJNS4_4SM904GMMA30MMA_64x64x32_F32E4M3E4M3_SS_TNILNSO_7ScaleInE1ELSQ_1EEEEEENS4_6LayoutISD_NS5_IJSC_NSA_ILi0EEESU_EEEEENS5_IJNS4_10UnderscoreESX_SX_EEEEENS4_13SM90_TMA_LOADENS4_14ComposedLayoutINS4_7SwizzleILi2ELi4ELi3EEENS4_18smem_ptr_flag_bitsILi8EEENST_INS5_IJNSA_ILi8EEESH_EEENS5_IJSH_SC_EEEEEEEvNS4_8identityENS4_23SM90_TMA_LOAD_MULTICASTES1A_vS1B_EENS_8epilogue10collective18CollectiveEpilogueINS1E_22Sm90TmaWarpSpecializedILi2ELi2ELi16ELb0ELb0EEEJSI_NS5_IJSG_NSA_ILi32EEEEEESJ_SK_SJ_SK_NS1E_6fusion15FusionCallbacksIS1I_NS1L_17LinearCombinationISJ_fSJ_fLNS_15FloatRoundStyleE2EEESI_S1K_JEEES10_NS11_INS12_ILi1ELi4ELi3EEES15_NST_INS5_IJS16_S1J_EEENS5_IJS1J_SC_EEEEEEENS4_39AutoVectorizingCopyWithAssumedAlignmentILi128EEENS4_14SM90_TMA_STOREES1V_S1X_NS4_9Copy_AtomIJNS4_17SM90_U32x4_STSM_NENS_6half_tEEEEvEEEvvEEEEvNT_6ParamsE)
        /*0020*/ 	.word	0x00000000
.L_19:


//--------------------- .nv.compat                --------------------------
	.section	.nv.compat,"",@"SHT_CUDA_COMPAT_INFO"
	.align	4
        /*0000*/ 	.byte	0x02, 0x09, 0x01, 0x00, 0x02, 0x02, 0x04, 0x00, 0x02, 0x05, 0x05, 0x00, 0x03, 0x07, 0x01, 0x01
        /*0010*/ 	.byte	0x02, 0x03, 0x01, 0x00, 0x02, 0x06, 0x01, 0x00, 0x04, 0x0b, 0x08, 0x00, 0x00, 0x00, 0x00, 0x00
        /*0020*/ 	.byte	0x00, 0x00, 0x00, 0x00


//--------------------- .nv.info._ZN7cutlass13device_kernelINS_4gemm6kernel13GemmUniversalIN4cute5tupleIJiiiiEEENS1_10collective13CollectiveMmaINS1_37MainloopSm90TmaGmmaWarpSpecializedFP8ILi17ENS5_IJNS4_1CILi2EEENSA_ILi1EEESC_EEENS1_35KernelTmaWarpSpecializedCooperativeEEENS5_IJNSA_ILi128EEENSA_ILi64EEESH_EEENS_12float_e4m3_tENS5_IJlSC_lEEESJ_SK_NS4_8TiledMMAINS4_8MMA_AtomIJNS4_4SM904GMMA30MMA_64x64x32_F32E4M3E4M3_SS_TNILNSO_7ScaleInE1ELSQ_1EEEEEENS4_6LayoutISD_NS5_IJSC_NSA_ILi0EEESU_EEEEENS5_IJNS4_10UnderscoreESX_SX_EEEEENS4_13SM90_TMA_LOADENS4_14ComposedLayoutINS4_7SwizzleILi2ELi4ELi3EEENS4_18smem_ptr_flag_bitsILi8EEENST_INS5_IJNSA_ILi8EEESH_EEENS5_IJSH_SC_EEEEEEEvNS4_8identityENS4_23SM90_TMA_LOAD_MULTICASTES1A_vS1B_EENS_8epilogue10collective18CollectiveEpilogueINS1E_22Sm90TmaWarpSpecializedILi2ELi2ELi16ELb0ELb0EEEJSI_NS5_IJSG_NSA_ILi32EEEEEESJ_SK_SJ_SK_NS1E_6fusion15FusionCallbacksIS1I_NS1L_17LinearCombinationISJ_fSJ_fLNS_15FloatRoundStyleE2EEESI_S1K_JEEES10_NS11_INS12_ILi1ELi4ELi3EEES15_NST_INS5_IJS16_S1J_EEENS5_IJS1J_SC_EEEEEEENS4_39AutoVectorizingCopyWithAssumedAlignmentILi128EEENS4_14SM90_TMA_STOREES1V_S1X_NS4_9Copy_AtomIJNS4_17SM90_U32x4_STSM_NENS_6half_tEEEEvEEEvvEEEEvNT_6ParamsE --------------------------
	.section	.nv.info._ZN7cutlass13device_kernelINS_4gemm6kernel13GemmUniversalIN4cute5tupleIJiiiiEEENS1_10collective13CollectiveMmaINS1_37MainloopSm90TmaGmmaWarpSpecializedFP8ILi17ENS5_IJNS4_1CILi2EEENSA_ILi1EEESC_EEENS1_35KernelTmaWarpSpecializedCooperativeEEENS5_IJNSA_ILi128EEENSA_ILi64EEESH_EEENS_12float_e4m3_tENS5_IJlSC_lEEESJ_SK_NS4_8TiledMMAINS4_8MMA_AtomIJNS4_4SM904GMMA30MMA_64x64x32_F32E4M3E4M3_SS_TNILNSO_7ScaleInE1ELSQ_1EEEEEENS4_6LayoutISD_NS5_IJSC_NSA_ILi0EEESU_EEEEENS5_IJNS4_10UnderscoreESX_SX_EEEEENS4_13SM90_TMA_LOADENS4_14ComposedLayoutINS4_7SwizzleILi2ELi4ELi3EEENS4_18smem_ptr_flag_bitsILi8EEENST_INS5_IJNSA_ILi8EEESH_EEENS5_IJSH_SC_EEEEEEEvNS4_8identityENS4_23SM90_TMA_LOAD_MULTICASTES1A_vS1B_EENS_8epilogue10collective18CollectiveEpilogueINS1E_22Sm90TmaWarpSpecializedILi2ELi2ELi16ELb0ELb0EEEJSI_NS5_IJSG_NSA_ILi32EEEEEESJ_SK_SJ_SK_NS1E_6fusion15FusionCallbacksIS1I_NS1L_17LinearCombinationISJ_fSJ_fLNS_15FloatRoundStyleE2EEESI_S1K_JEEES10_NS11_INS12_ILi1ELi4ELi3EEES15_NST_INS5_IJS16_S1J_EEENS5_IJS1J_SC_EEEEEEENS4_39AutoVectorizingCopyWithAssumedAlignmentILi128EEENS4_14SM90_TMA_STOREES1V_S1X_NS4_9Copy_AtomIJNS4_17SM90_U32x4_STSM_NENS_6half_tEEEEvEEEvvEEEEvNT_6ParamsE,"",@"SHT_CUDA_INFO"
	.sectionflags	@""
	.align	4


	//----- nvinfo : EIATTR_CUDA_API_VERSION
	.align		4
        /*0000*/ 	.byte	0x04, 0x37
        /*0002*/ 	.short	(.L_21 - .L_20)
.L_20:
        /*0004*/ 	.word	0x00000082


	//----- nvinfo : EIATTR_KPARAM_INFO
	.align		4
.L_21:
        /*0008*/ 	.byte	0x04, 0x17
        /*000a*/ 	.short	(.L_23 - .L_22)
.L_22:
        /*000c*/ 	.word	0x00000000
        /*0010*/ 	.short	0x0000
        /*0012*/ 	.short	0x0070
        /*0014*/ 	.byte	0x00, 0xf0, 0x01, 0x1c


	//----- nvinfo : EIATTR_SPARSE_MMA_MASK
	.align		4
.L_23:
        /*0018*/ 	.byte	0x03, 0x50
        /*001a*/ 	.short	0x0000


	//----- nvinfo : EIATTR_MAXREG_COUNT
	.align		4
        /*001c*/ 	.byte	0x03, 0x1b
        /*001e*/ 	.short	0x00a8


	//----- nvinfo : EIATTR_NUM_BARRIERS
	.align		4
        /*0020*/ 	.byte	0x02, 0x4c
        /*0022*/ 	.byte	0x02
	.zero		1


	//----- nvinfo : EIATTR_EXTERNS
	.align		4
        /*0024*/ 	.byte	0x04, 0x0f
        /*0026*/ 	.short	(.L_25 - .L_24)


	//   ....[0]....
	.align		4
.L_24:
        /*0028*/ 	.word	index@(__assertfail)


	//----- nvinfo : EIATTR_MERCURY_ISA_VERSION
	.align		4
.L_25:
        /*002c*/ 	.byte	0x03, 0x5f
        /*002e*/ 	.short	0x0101


	//----- nvinfo : EIATTR_INT_WARP_WIDE_INSTR_OFFSETS
	.align		4
        /*0030*/ 	.byte	0x04, 0x31
        /*0032*/ 	.short	(.L_27 - .L_26)


	//   ....[0]....
.L_26:
        /*0034*/ 	.word	0x00000b80


	//   ....[1]....
        /*0038*/ 	.word	0x00000b90


	//   ....[2]....
        /*003c*/ 	.word	0x00000ca0


	//----- nvinfo : EIATTR_COOP_GROUP_MASK_REGIDS
	.align		4
.L_27:
        /*0040*/ 	.byte	0x04, 0x29
        /*0042*/ 	.short	(.L_29 - .L_28)


	//   ....[0]....
.L_28:
        /*0044*/ 	.word	0xffffffff


	//   ....[1]....
        /*0048*/ 	.word	0xffffffff


	//   ....[2]....
        /*004c*/ 	.word	0xffffffff


	//   ....[3]....
        /*0050*/ 	.word	0xffffffff


	//   ....[4]....
        /*0054*/ 	.word	0xffffffff


	//   ....[5]....
        /*0058*/ 	.word	0xffffffff


	//   ....[6]....
        /*005c*/ 	.word	0xffffffff


	//----- nvinfo : EIATTR_COOP_GROUP_INSTR_OFFSETS
	.align		4
.L_29:
        /*0060*/ 	.byte	0x04, 0x28
        /*0062*/ 	.short	(.L_31 - .L_30)


	//   ....[0]....
.L_30:
        /*0064*/ 	.word	0x00000070


	//   ....[1]....
        /*0068*/ 	.word	0x00000080


	//   ....[2]....
        /*006c*/ 	.word	0x00000430


	//   ....[3]....
        /*0070*/ 	.word	0x000007d0


	//   ....[4]....
        /*0074*/ 	.word	0x000009e0


	//   ....[5]....
        /*0078*/ 	.word	0x00000e10


	//   ....[6]....
        /*007c*/ 	.word	0x00001970


	//----- nvinfo : EIATTR_REG_RECONFIG
	.align		4
.L_31:
        /*0080*/ 	.byte	0x01, 0x54
	.zero		2


	//----- nvinfo : EIATTR_SYSCALL_OFFSETS
	.align		4
        /*0084*/ 	.byte	0x04, 0x46
        /*0086*/ 	.short	(.L_33 - .L_32)


	//   ....[0]....
.L_32:
        /*0088*/ 	.word	0x00002e30


	//   ....[1]....
        /*008c*/ 	.word	0x00002f70


	//----- nvinfo : EIATTR_MBARRIER_INSTR_OFFSETS
	.align		4
.L_33:
        /*0090*/ 	.byte	0x04, 0x39
        /*0092*/ 	.short	(.L_35 - .L_34)


	//   ....[0]....
.L_34:
        /*0094*/ 	.word	0x00000550
        /*0098*/ 	.word	0x000000ff
        /*009c*/ 	.word	0x00000000
        /*00a0*/ 	.short	0x0100
        /*00a2*/ 	.byte	0x08
	.zero		1


	//   ....[1]....
        /*00a4*/ 	.word	0x00000560
        /*00a8*/ 	.word	0x000000ff
        /*00ac*/ 	.word	0x00000088
        /*00b0*/ 	.short	0x0100
        /*00b2*/ 	.byte	0x08
	.zero		1


	//   ....[2]....
        /*00b4*/ 	.word	0x00000570
        /*00b8*/ 	.word	0x000000ff
        /*00bc*/ 	.word	0x00000008
        /*00c0*/ 	.short	0x0100
        /*00c2*/ 	.byte	0x08
	.zero		1


	//   ....[3]....
        /*00c4*/ 	.word	0x00000580
        /*00c8*/ 	.word	0x000000ff
        /*00cc*/ 	.word	0x00000090
        /*00d0*/ 	.short	0x0100
        /*00d2*/ 	.byte	0x08
	.zero		1


	//   ....[4]....
        /*00d4*/ 	.word	0x00000590
        /*00d8*/ 	.word	0x000000ff
        /*00dc*/ 	.word	0x00000010
        /*00e0*/ 	.short	0x0100
        /*00e2*/ 	.byte	0x08
	.zero		1


	//   ....[5]....
        /*00e4*/ 	.word	0x000005a0
        /*00e8*/ 	.word	0x000000ff
        /*00ec*/ 	.word	0x00000098
        /*00f0*/ 	.short	0x0100
        /*00f2*/ 	.byte	0x08
	.zero		1


	//   ....[6]....
        /*00f4*/ 	.word	0x000005b0
        /*00f8*/ 	.word	0x000000ff
        /*00fc*/ 	.word	0x00000018
        /*0100*/ 	.short	0x0100
        /*0102*/ 	.byte	0x08
	.zero		1


	//   ....[7]....
        /*0104*/ 	.word	0x000005c0
        /*0108*/ 	.word	0x000000ff
        /*010c*/ 	.word	0x000000a0
        /*0110*/ 	.short	0x0100
        /*0112*/ 	.byte	0x08
	.zero		1


	//   ....[8]....
        /*0114*/ 	.word	0x000005d0
        /*0118*/ 	.word	0x000000ff
        /*011c*/ 	.word	0x00000020
        /*0120*/ 	.short	0x0100
        /*0122*/ 	.byte	0x08
	.zero		1


	//   ....[9]....
        /*0124*/ 	.word	0x000005e0
        /*0128*/ 	.word	0x000000ff
        /*012c*/ 	.word	0x000000a8
        /*0130*/ 	.short	0x0100
        /*0132*/ 	.byte	0x08
	.zero		1


	//   ....[10]....
        /*0134*/ 	.word	0x000005f0
        /*0138*/ 	.word	0x000000ff
        /*013c*/ 	.word	0x00000028
        /*0140*/ 	.short	0x0100
        /*0142*/ 	.byte	0x08
	.zero		1


	//   ....[11]....
        /*0144*/ 	.word	0x00000600
        /*0148*/ 	.word	0x000000ff
        /*014c*/ 	.word	0x000000b0
        /*0150*/ 	.short	0x0100
        /*0152*/ 	.byte	0x08
	.zero		1


	//   ....[12]....
        /*0154*/ 	.word	0x00000610
        /*0158*/ 	.word	0x000000ff
        /*015c*/ 	.word	0x00000030
        /*0160*/ 	.short	0x0100
        /*0162*/ 	.byte	0x08
	.zero		1


	//   ....[13]....
        /*0164*/ 	.word	0x00000620
        /*0168*/ 	.word	0x000000ff
        /*016c*/ 	.word	0x000000b8
        /*0170*/ 	.short	0x0100
        /*0172*/ 	.byte	0x08
	.zero		1


	//   ....[14]....
        /*0174*/ 	.word	0x00000630
        /*0178*/ 	.word	0x000000ff
        /*017c*/ 	.word	0x00000038
        /*0180*/ 	.short	0x0100
        /*0182*/ 	.byte	0x08
	.zero		1


	//   ....[15]....
        /*0184*/ 	.word	0x00000640
        /*0188*/ 	.word	0x000000ff
        /*018c*/ 	.word	0x000000c0
        /*0190*/ 	.short	0x0100
        /*0192*/ 	.byte	0x08
	.zero		1


	//   ....[16]....
        /*0194*/ 	.word	0x00000650
        /*0198*/ 	.word	0x000000ff
        /*019c*/ 	.word	0x00000040
        /*01a0*/ 	.short	0x0100
        /*01a2*/ 	.byte	0x08
	.zero		1


	//   ....[17]....
        /*01a4*/ 	.word	0x00000660
        /*01a8*/ 	.word	0x000000ff
        /*01ac*/ 	.word	0x000000c8
        /*01b0*/ 	.short	0x0100
        /*01b2*/ 	.byte	0x08
	.zero		1


	//   ....[18]....
        /*01b4*/ 	.word	0x00000670
        /*01b8*/ 	.word	0x000000ff
        /*01bc*/ 	.word	0x00000048
        /*01c0*/ 	.short	0x0100
        /*01c2*/ 	.byte	0x08
	.zero		1


	//   ....[19]....
        /*01c4*/ 	.word	0x00000680
        /*01c8*/ 	.word	0x000000ff
        /*01cc*/ 	.word	0x000000d0
        /*01d0*/ 	.short	0x0100
        /*01d2*/ 	.byte	0x08
	.zero		1


	//   ....[20]....
        /*01d4*/ 	.word	0x00000690
        /*01d8*/ 	.word	0x000000ff
        /*01dc*/ 	.word	0x00000050
        /*01e0*/ 	.short	0x0100
        /*01e2*/ 	.byte	0x08
	.zero		1


	//   ....[21]....
        /*01e4*/ 	.word	0x000006a0
        /*01e8*/ 	.word	0x000000ff
        /*01ec*/ 	.word	0x000000d8
        /*01f0*/ 	.short	0x0100
        /*01f2*/ 	.byte	0x08
	.zero		1


	//   ....[22]....
        /*01f4*/ 	.word	0x000006b0
        /*01f8*/ 	.word	0x000000ff
        /*01fc*/ 	.word	0x00000058
        /*0200*/ 	.short	0x0100
        /*0202*/ 	.byte	0x08
	.zero		1


	//   ....[23]....
        /*0204*/ 	.word	0x000006c0
        /*0208*/ 	.word	0x000000ff
        /*020c*/ 	.word	0x000000e0
        /*0210*/ 	.short	0x0100
        /*0212*/ 	.byte	0x08
	.zero		1


	//   ....[24]....
        /*0214*/ 	.word	0x000006d0
        /*0218*/ 	.word	0x000000ff
        /*021c*/ 	.word	0x00000060
        /*0220*/ 	.short	0x0100
        /*0222*/ 	.byte	0x08
	.zero		1


	//   ....[25]....
        /*0224*/ 	.word	0x000006e0
        /*0228*/ 	.word	0x000000ff
        /*022c*/ 	.word	0x000000e8
        /*0230*/ 	.short	0x0100
        /*0232*/ 	.byte	0x08
	.zero		1


	//   ....[26]....
        /*0234*/ 	.word	0x000006f0
        /*0238*/ 	.word	0x000000ff
        /*023c*/ 	.word	0x00000068
        /*0240*/ 	.short	0x0100
        /*0242*/ 	.byte	0x08
	.zero		1


	//   ....[27]....
        /*0244*/ 	.word	0x00000700
        /*0248*/ 	.word	0x000000ff
        /*024c*/ 	.word	0x000000f0
        /*0250*/ 	.short	0x0100
        /*0252*/ 	.byte	0x08
	.zero		1


	//   ....[28]....
        /*0254*/ 	.word	0x00000710
        /*0258*/ 	.word	0x000000ff
        /*025c*/ 	.word	0x00000070
        /*0260*/ 	.short	0x0100
        /*0262*/ 	.byte	0x08
	.zero		1


	//   ....[29]....
        /*0264*/ 	.word	0x00000720
        /*0268*/ 	.word	0x000000ff
        /*026c*/ 	.word	0x000000f8
        /*0270*/ 	.short	0x0100
        /*0272*/ 	.byte	0x08
	.zero		1


	//   ....[30]....
        /*0274*/ 	.word	0x00000730
        /*0278*/ 	.word	0x000000ff
        /*027c*/ 	.word	0x00000078
        /*0280*/ 	.short	0x0100
        /*0282*/ 	.byte	0x08
	.zero		1


	//   ....[31]....
        /*0284*/ 	.word	0x00000740
        /*0288*/ 	.word	0x000000ff
        /*028c*/ 	.word	0x00000100
        /*0290*/ 	.short	0x0100
        /*0292*/ 	.byte	0x08
	.zero		1


	//   ....[32]....
        /*0294*/ 	.word	0x00000750
        /*0298*/ 	.word	0x000000ff
        /*029c*/ 	.word	0x00000080
        /*02a0*/ 	.short	0x0100
        /*02a2*/ 	.byte	0x08
	.zero		1


	//   ....[33]....
        /*02a4*/ 	.word	0x00000760
        /*02a8*/ 	.word	0x000000ff
        /*02ac*/ 	.word	0x00000108
        /*02b0*/ 	.short	0x0100
        /*02b2*/ 	.byte	0x08
	.zero		1


	//   ....[34]....
        /*02b4*/ 	.word	0x00000980
        /*02b8*/ 	.word	0x000000ff
        /*02bc*/ 	.word	0x00000110
        /*02c0*/ 	.short	0x0100
        /*02c2*/ 	.byte	0x08
	.zero		1


	//   ....[35]....
        /*02c4*/ 	.word	0x00000990
        /*02c8*/ 	.word	0x000000ff
        /*02cc*/ 	.word	0x00000120
        /*02d0*/ 	.short	0x0100
        /*02d2*/ 	.byte	0x08
	.zero		1


	//   ....[36]....
        /*02d4*/ 	.word	0x000009a0
        /*02d8*/ 	.word	0x000000ff
        /*02dc*/ 	.word	0x00000118
        /*02e0*/ 	.short	0x0100
        /*02e2*/ 	.byte	0x08
	.zero		1


	//   ....[37]....
        /*02e4*/ 	.word	0x000009b0
        /*02e8*/ 	.word	0x000000ff
        /*02ec*/ 	.word	0x00000128
        /*02f0*/ 	.short	0x0100
        /*02f2*/ 	.byte	0x08
	.zero		1


	//   ....[38]....
        /*02f4*/ 	.word	0x00000d10
        /*02f8*/ 	.word	0x000000ff
        /*02fc*/ 	.word	0x00000130
        /*0300*/ 	.short	0x0100
        /*0302*/ 	.byte	0x06
	.zero		1


	//   ....[39]....
        /*0304*/ 	.word	0x00000da0
        /*0308*/ 	.word	0x000000ff
        /*030c*/ 	.word	0x00000138
        /*0310*/ 	.short	0x0100
        /*0312*/ 	.byte	0x06
	.zero		1


	//   ....[40]....
        /*0314*/ 	.word	0x00001c80
        /*0318*/ 	.word	0x000000ff
        /*031c*/ 	.word	0x00000000
        /*0320*/ 	.short	0x010a
        /*0322*/ 	.byte	0x05
	.zero		1


	//   ....[41]....
        /*0324*/ 	.word	0x00001cc0
        /*0328*/ 	.word	0x000000ff
        /*032c*/ 	.word	0x00000000
        /*0330*/ 	.short	0x010a
        /*0332*/ 	.byte	0x05
	.zero		1


	//   ....[42]....
        /*0334*/ 	.word	0x000022f0
        /*0338*/ 	.word	0x000000ff
        /*033c*/ 	.word	0x00000000
        /*0340*/ 	.short	0x010a
        /*0342*/ 	.byte	0x08
	.zero		1


	//   ....[43]....
        /*0344*/ 	.word	0x00002330
        /*0348*/ 	.word	0x000000ff
        /*034c*/ 	.word	0x00000000
        /*0350*/ 	.short	0x010a
        /*0352*/ 	.byte	0x08
	.zero		1


	//   ....[44]....
        /*0354*/ 	.word	0x00002770
        /*0358*/ 	.word	0x00000005
        /*035c*/ 	.word	0x00000000
        /*0360*/ 	.short	0x0101
        /*0362*/ 	.byte	0x3f
	.zero		1


	//   ....[45]....
        /*0364*/ 	.word	0x00002bf0
        /*0368*/ 	.word	0x00000000
        /*036c*/ 	.word	0x00000000
        /*0370*/ 	.short	0x0101
        /*0372*/ 	.byte	0x3f
	.zero		1


	//   ....[46]....
        /*0374*/ 	.word	0x00003450
        /*0378*/ 	.word	0x0000000e
        /*037c*/ 	.word	0x00000110
        /*0380*/ 	.short	0x010a
        /*0382*/ 	.byte	0x3f
	.zero		1


	//   ....[47]....
        /*0384*/ 	.word	0x000036f0
        /*0388*/ 	.word	0x00000007
        /*038c*/ 	.word	0x00000000
        /*0390*/ 	.short	0x0101
        /*0392*/ 	.byte	0x3f
	.zero		1


	//   ....[48]....
        /*0394*/ 	.word	0x00003dd0
        /*0398*/ 	.word	0x0000000c
        /*039c*/ 	.word	0x00000110
        /*03a0*/ 	.short	0x010a
        /*03a2*/ 	.byte	0x3f
	.zero		1


	//   ....[49]....
        /*03a4*/ 	.word	0x00004010
        /*03a8*/ 	.word	0x00000007
        /*03ac*/ 	.word	0x00000000
        /*03b0*/ 	.short	0x0101
        /*03b2*/ 	.byte	0x3f
	.zero		1


	//   ....[50]....
        /*03b4*/ 	.word	0x000052b0
        /*03b8*/ 	.word	0x000000ff
        /*03bc*/ 	.word	0x00000138
        /*03c0*/ 	.short	0x010a
        /*03c2*/ 	.byte	0x04
	.zero		1


	//   ....[51]....
        /*03c4*/ 	.word	0x000056b0
        /*03c8*/ 	.word	0x000000ff
        /*03cc*/ 	.word	0x00000120
        /*03d0*/ 	.short	0x010a
        /*03d2*/ 	.byte	0x05
	.zero		1


	//   ....[52]....
        /*03d4*/ 	.word	0x000057a0
        /*03d8*/ 	.word	0x000000ff
        /*03dc*/ 	.word	0x00000110
        /*03e0*/ 	.short	0x010b
        /*03e2*/ 	.byte	0x05
	.zero		1


	//   ....[53]....
        /*03e4*/ 	.word	0x00005800
        /*03e8*/ 	.word	0x000000ff
        /*03ec*/ 	.word	0x00000000
        /*03f0*/ 	.short	0x0101
        /*03f2*/ 	.byte	0x04
	.zero		1


	//   ....[54]....
        /*03f4*/ 	.word	0x00005830
        /*03f8*/ 	.word	0x000000ff
        /*03fc*/ 	.word	0x00000128
        /*0400*/ 	.short	0x010a
        /*0402*/ 	.byte	0x05
	.zero		1


	//   ....[55]....
        /*0404*/ 	.word	0x00005940
        /*0408*/ 	.word	0x000000ff
        /*040c*/ 	.word	0x00000118
        /*0410*/ 	.short	0x010b
        /*0412*/ 	.byte	0x05
	.zero		1


	//   ....[56]....
        /*0414*/ 	.word	0x00005a30
        /*0418*/ 	.word	0x000000ff
        /*041c*/ 	.word	0x00000000
        /*0420*/ 	.short	0x0101
        /*0422*/ 	.byte	0x04
	.zero		1


	//   ....[57]....
        /*0424*/ 	.word	0x00006070
        /*0428*/ 	.word	0x00000005
        /*042c*/ 	.word	0x00000120
        /*0430*/ 	.short	0x010a
        /*0432*/ 	.byte	0x3f
	.zero		1


	//   ....[58]....
        /*0434*/ 	.word	0x000060c0
        /*0438*/ 	.word	0x00000005
        /*043c*/ 	.word	0x00000128
        /*0440*/ 	.short	0x010a
        /*0442*/ 	.byte	0x3f
	.zero		1


	//   ....[59]....
        /*0444*/ 	.word	0x00006410
        /*0448*/ 	.word	0x0000000e
        /*044c*/ 	.word	0x00000088
        /*0450*/ 	.short	0x010a
        /*0452*/ 	.byte	0x3f
	.zero		1


	//   ....[60]....
        /*0454*/ 	.word	0x00006780
        /*0458*/ 	.word	0x00000006
        /*045c*/ 	.word	0x00000138
        /*0460*/ 	.short	0x0101
        /*0462*/ 	.byte	0x3f
	.zero		1


	//   ....[61]....
        /*0464*/ 	.word	0x00006ec0
        /*0468*/ 	.word	0x00000007
        /*046c*/ 	.word	0x00000000
        /*0470*/ 	.short	0x010a
        /*0472*/ 	.byte	0x3f
	.zero		1


	//   ....[62]....
        /*0474*/ 	.word	0x00006f40
        /*0478*/ 	.word	0x00000009
        /*047c*/ 	.word	0x00000000
        /*0480*/ 	.short	0x010a
        /*0482*/ 	.byte	0x3f
	.zero		1


	//   ....[63]....
        /*0484*/ 	.word	0x00006fd0
        /*0488*/ 	.word	0x00000006
        /*048c*/ 	.word	0x00000000
        /*0490*/ 	.short	0x010a
        /*0492*/ 	.byte	0x3f
	.zero		1


	//   ....[64]....
        /*0494*/ 	.word	0x00007060
        /*0498*/ 	.word	0x00000009
        /*049c*/ 	.word	0x00000000
        /*04a0*/ 	.short	0x010a
        /*04a2*/ 	.byte	0x3f
	.zero		1


	//   ....[65]....
        /*04a4*/ 	.word	0x000070f0
        /*04a8*/ 	.word	0x00000006
        /*04ac*/ 	.word	0x00000000
        /*04b0*/ 	.short	0x010a
        /*04b2*/ 	.byte	0x3f
	.zero		1


	//   ....[66]....
        /*04b4*/ 	.word	0x00007180
        /*04b8*/ 	.word	0x00000009
        /*04bc*/ 	.word	0x00000000
        /*04c0*/ 	.short	0x010a
        /*04c2*/ 	.byte	0x3f
	.zero		1


	//   ....[67]....
        /*04c4*/ 	.word	0x00007210
        /*04c8*/ 	.word	0x00000006
        /*04cc*/ 	.word	0x00000000
        /*04d0*/ 	.short	0x010a
        /*04d2*/ 	.byte	0x3f
	.zero		1


	//   ....[68]....
        /*04d4*/ 	.word	0x000072a0
        /*04d8*/ 	.word	0x00000009
        /*04dc*/ 	.word	0x00000000
        /*04e0*/ 	.short	0x010a
        /*04e2*/ 	.byte	0x3f
	.zero		1


	//   ....[69]....
        /*04e4*/ 	.word	0x00007330
        /*04e8*/ 	.word	0x00000006
        /*04ec*/ 	.word	0x00000000
        /*04f0*/ 	.short	0x010a
        /*04f2*/ 	.byte	0x3f
	.zero		1


	//   ....[70]....
        /*04f4*/ 	.word	0x000073c0
        /*04f8*/ 	.word	0x00000009
        /*04fc*/ 	.word	0x00000000
        /*0500*/ 	.short	0x010a
        /*0502*/ 	.byte	0x3f
	.zero		1


	//   ....[71]....
        /*0504*/ 	.word	0x00007450
        /*0508*/ 	.word	0x00000006
        /*050c*/ 	.word	0x00000000
        /*0510*/ 	.short	0x010a
        /*0512*/ 	.byte	0x3f
	.zero		1


	//   ....[72]....
        /*0514*/ 	.word	0x000074e0
        /*0518*/ 	.word	0x00000009
        /*051c*/ 	.word	0x00000000
        /*0520*/ 	.short	0x010a
        /*0522*/ 	.byte	0x3f
	.zero		1


	//   ....[73]....
        /*0524*/ 	.word	0x00007570
        /*0528*/ 	.word	0x00000006
        /*052c*/ 	.word	0x00000000
        /*0530*/ 	.short	0x010a
        /*0532*/ 	.byte	0x3f
	.zero		1


	//   ....[74]....
        /*0534*/ 	.word	0x00007600
        /*0538*/ 	.word	0x00000009
        /*053c*/ 	.word	0x00000000
        /*0540*/ 	.short	0x010a
        /*0542*/ 	.byte	0x3f
	.zero		1


	//   ....[75]....
        /*0544*/ 	.word	0x00007690
        /*0548*/ 	.word	0x00000006
        /*054c*/ 	.word	0x00000000
        /*0550*/ 	.short	0x010a
        /*0552*/ 	.byte	0x3f
	.zero		1


	//   ....[76]....
        /*0554*/ 	.word	0x00007720
        /*0558*/ 	.word	0x00000009
        /*055c*/ 	.word	0x00000000
        /*0560*/ 	.short	0x010a
        /*0562*/ 	.byte	0x3f
	.zero		1


	//   ....[77]....
        /*0564*/ 	.word	0x000077b0
        /*0568*/ 	.word	0x00000003
        /*056c*/ 	.word	0x00000000
        /*0570*/ 	.short	0x010a
        /*0572*/ 	.byte	0x3f
	.zero		1


	//   ....[78]....
        /*0574*/ 	.word	0x00007820
        /*0578*/ 	.word	0x00000005
        /*057c*/ 	.word	0x00000000
        /*0580*/ 	.short	0x010a
        /*0582*/ 	.byte	0x3f
	.zero		1


	//   ....[79]....
        /*0584*/ 	.word	0x00007880
        /*0588*/ 	.word	0x00000006
        /*058c*/ 	.word	0x00000000
        /*0590*/ 	.short	0x010a
        /*0592*/ 	.byte	0x3f
	.zero		1


	//   ....[80]....
        /*0594*/ 	.word	0x000078d0
        /*0598*/ 	.word	0x0000000e
        /*059c*/ 	.word	0x00000110
        /*05a0*/ 	.short	0x010a
        /*05a2*/ 	.byte	0x3f
	.zero		1


	//   ....[81]....
        /*05a4*/ 	.word	0x00007920
        /*05a8*/ 	.word	0x0000000c
        /*05ac*/ 	.word	0x00000110
        /*05b0*/ 	.short	0x010a
        /*05b2*/ 	.byte	0x3f
	.zero		1


	//   ....[82]....
        /*05b4*/ 	.word	0x00007980
        /*05b8*/ 	.word	0x00000006
        /*05bc*/ 	.word	0x00000138
        /*05c0*/ 	.short	0x010a
        /*05c2*/ 	.byte	0x3f
	.zero		1


	//   ....[83]....
        /*05c4*/ 	.word	0x000079e0
        /*05c8*/ 	.word	0x00000005
        /*05cc*/ 	.word	0x00000120
        /*05d0*/ 	.short	0x010a
        /*05d2*/ 	.byte	0x3f
	.zero		1


	//   ....[84]....
        /*05d4*/ 	.word	0x00007a40
        /*05d8*/ 	.word	0x00000005
        /*05dc*/ 	.word	0x00000128
        /*05e0*/ 	.short	0x010a
        /*05e2*/ 	.byte	0x3f
	.zero		1


	//   ....[85]....
        /*05e4*/ 	.word	0x00007a90
        /*05e8*/ 	.word	0x00000005
        /*05ec*/ 	.word	0x00000120
        /*05f0*/ 	.short	0x010a
        /*05f2*/ 	.byte	0x3f
	.zero		1


	//   ....[86]....
        /*05f4*/ 	.word	0x00007b60
        /*05f8*/ 	.word	0x0000000e
        /*05fc*/ 	.word	0x00000088
        /*0600*/ 	.short	0x010a
        /*0602*/ 	.byte	0x3f
	.zero		1


	//   ....[87]....
        /*0604*/ 	.word	0x00007c30
        /*0608*/ 	.word	0x00000007
        /*060c*/ 	.word	0x00000000
        /*0610*/ 	.short	0x010a
        /*0612*/ 	.byte	0x3f
	.zero		1


	//   ....[88]....
        /*0614*/ 	.word	0x00007c80
        /*0618*/ 	.word	0x00000009
        /*061c*/ 	.word	0x00000000
        /*0620*/ 	.short	0x010a
        /*0622*/ 	.byte	0x3f
	.zero		1


	//   ....[89]....
        /*0624*/ 	.word	0x00007cd0
        /*0628*/ 	.word	0x00000006
        /*062c*/ 	.word	0x00000000
        /*0630*/ 	.short	0x010a
        /*0632*/ 	.byte	0x3f
	.zero		1


	//   ....[90]....
        /*0634*/ 	.word	0x00007d20
        /*0638*/ 	.word	0x00000009
        /*063c*/ 	.word	0x00000000
        /*0640*/ 	.short	0x010a
        /*0642*/ 	.byte	0x3f
	.zero		1


	//   ....[91]....
        /*0644*/ 	.word	0x00007d70
        /*0648*/ 	.word	0x00000006
        /*064c*/ 	.word	0x00000000
        /*0650*/ 	.short	0x010a
        /*0652*/ 	.byte	0x3f
	.zero		1


	//   ....[92]....
        /*0654*/ 	.word	0x00007dc0
        /*0658*/ 	.word	0x00000009
        /*065c*/ 	.word	0x00000000
        /*0660*/ 	.short	0x010a
        /*0662*/ 	.byte	0x3f
	.zero		1


	//   ....[93]....
        /*0664*/ 	.word	0x00007e10
        /*0668*/ 	.word	0x00000006
        /*066c*/ 	.word	0x00000000
        /*0670*/ 	.short	0x010a
        /*0672*/ 	.byte	0x3f
	.zero		1


	//   ....[94]....
        /*0674*/ 	.word	0x00007e60
        /*0678*/ 	.word	0x00000009
        /*067c*/ 	.word	0x00000000
        /*0680*/ 	.short	0x010a
        /*0682*/ 	.byte	0x3f
	.zero		1


	//   ....[95]....
        /*0684*/ 	.word	0x00007eb0
        /*0688*/ 	.word	0x00000006
        /*068c*/ 	.word	0x00000000
        /*0690*/ 	.short	0x010a
        /*0692*/ 	.byte	0x3f
	.zero		1


	//   ....[96]....
        /*0694*/ 	.word	0x00007f00
        /*0698*/ 	.word	0x00000009
        /*069c*/ 	.word	0x00000000
        /*06a0*/ 	.short	0x010a
        /*06a2*/ 	.byte	0x3f
	.zero		1


	//   ....[97]....
        /*06a4*/ 	.word	0x00007f50
        /*06a8*/ 	.word	0x00000006
        /*06ac*/ 	.word	0x00000000
        /*06b0*/ 	.short	0x010a
        /*06b2*/ 	.byte	0x3f
	.zero		1


	//   ....[98]....
        /*06b4*/ 	.word	0x00007fa0
        /*06b8*/ 	.word	0x00000009
        /*06bc*/ 	.word	0x00000000
        /*06c0*/ 	.short	0x010a
        /*06c2*/ 	.byte	0x3f
	.zero		1


	//   ....[99]....
        /*06c4*/ 	.word	0x00007ff0
        /*06c8*/ 	.word	0x00000006
        /*06cc*/ 	.word	0x00000000
        /*06d0*/ 	.short	0x010a
        /*06d2*/ 	.byte	0x3f
	.zero		1


	//   ....[100]....
        /*06d4*/ 	.word	0x00008040
        /*06d8*/ 	.word	0x00000009
        /*06dc*/ 	.word	0x00000000
        /*06e0*/ 	.short	0x010a
        /*06e2*/ 	.byte	0x3f
	.zero		1


	//   ....[101]....
        /*06e4*/ 	.word	0x00008090
        /*06e8*/ 	.word	0x00000006
        /*06ec*/ 	.word	0x00000000
        /*06f0*/ 	.short	0x010a
        /*06f2*/ 	.byte	0x3f
	.zero		1


	//   ....[102]....
        /*06f4*/ 	.word	0x000080e0
        /*06f8*/ 	.word	0x00000009
        /*06fc*/ 	.word	0x00000000
        /*0700*/ 	.short	0x010a
        /*0702*/ 	.byte	0x3f
	.zero		1


	//----- nvinfo : EIATTR_NUM_MBARRIERS
	.align		4
.L_35:
        /*0704*/ 	.byte	0x03, 0x38
        /*0706*/ 	.short	0x0028


	//----- nvinfo : EIATTR_EXIT_INSTR_OFFSETS
	.align		4
        /*0708*/ 	.byte	0x04, 0x1c
        /*070a*/ 	.short	(.L_37 - .L_36)


	//   ....[0]....
.L_36:
        /*070c*/ 	.word	0x00000ff0


	//   ....[1]....
        /*0710*/ 	.word	0x00001730


	//   ....[2]....
        /*0714*/ 	.word	0x00004ca0


	//   ....[3]....
        /*0718*/ 	.word	0x000051f0


	//   ....[4]....
        /*071c*/ 	.word	0x00005240


	//   ....[5]....
        /*0720*/ 	.word	0x00006110


	//   ....[6]....
        /*0724*/ 	.word	0x00007800


	//----- nvinfo : EIATTR_MAX_THREADS
	.align		4
.L_37:
        /*0728*/ 	.byte	0x04, 0x05
        /*072a*/ 	.short	(.L_39 - .L_38)
.L_38:
        /*072c*/ 	.word	0x00000180
        /*0730*/ 	.word	0x00000001
        /*0734*/ 	.word	0x00000001


	//----- nvinfo : EIATTR_CRS_STACK_SIZE
	.align		4
.L_39:
        /*0738*/ 	.byte	0x04, 0x1e
        /*073a*/ 	.short	(.L_41 - .L_40)
.L_40:
        /*073c*/ 	.word	0x00000000


	//----- nvinfo : EIATTR_CBANK_PARAM_SIZE
	.align		4
.L_41:
        /*0740*/ 	.byte	0x03, 0x19
        /*0742*/ 	.short	0x0770


	//----- nvinfo : EIATTR_PARAM_CBANK
	.align		4
        /*0744*/ 	.byte	0x04, 0x0a
        /*0746*/ 	.short	(.L_43 - .L_42)
	.align		4
.L_42:
        /*0748*/ 	.word	index@(.nv.constant0._ZN7cutlass13device_kernelINS_4gemm6kernel13GemmUniversalIN4cute5tupleIJiiiiEEENS1_10collective13CollectiveMmaINS1_37MainloopSm90TmaGmmaWarpSpecializedFP8ILi17ENS5_IJNS4_1CILi2EEENSA_ILi1EEESC_EEENS1_35KernelTmaWarpSpecializedCooperativeEEENS5_IJNSA_ILi128EEENSA_ILi64EEESH_EEENS_12float_e4m3_tENS5_IJlSC_lEEESJ_SK_NS4_8TiledMMAINS4_8MMA_AtomIJNS4_4SM904GMMA30MMA_64x64x32_F32E4M3E4M3_SS_TNILNSO_7ScaleInE1ELSQ_1EEEEEENS4_6LayoutISD_NS5_IJSC_NSA_ILi0EEESU_EEEEENS5_IJNS4_10UnderscoreESX_SX_EEEEENS4_13SM90_TMA_LOADENS4_14ComposedLayoutINS4_7SwizzleILi2ELi4ELi3EEENS4_18smem_ptr_flag_bitsILi8EEENST_INS5_IJNSA_ILi8EEESH_EEENS5_IJSH_SC_EEEEEEEvNS4_8identityENS4_23SM90_TMA_LOAD_MULTICASTES1A_vS1B_EENS_8epilogue10collective18CollectiveEpilogueINS1E_22Sm90TmaWarpSpecializedILi2ELi2ELi16ELb0ELb0EEEJSI_NS5_IJSG_NSA_ILi32EEEEEESJ_SK_SJ_SK_NS1E_6fusion15FusionCallbacksIS1I_NS1L_17LinearCombinationISJ_fSJ_fLNS_15FloatRoundStyleE2EEESI_S1K_JEEES10_NS11_INS12_ILi1ELi4ELi3EEES15_NST_INS5_IJS16_S1J_EEENS5_IJS1J_SC_EEEEEEENS4_39AutoVectorizingCopyWithAssumedAlignmentILi128EEENS4_14SM90_TMA_STOREES1V_S1X_NS4_9Copy_AtomIJNS4_17SM90_U32x4_STSM_NENS_6half_tEEEEvEEEvvEEEEvNT_6ParamsE)
        /*074c*/ 	.short	0x0210
        /*074e*/ 	.short	0x0770


	//----- nvinfo : EIATTR_SW_WAR
	.align		4
.L_43:
        /*0750*/ 	.byte	0x04, 0x36
        /*0752*/ 	.short	(.L_45 - .L_44)
.L_44:
        /*0754*/ 	.word	0x00000008
.L_45:


//--------------------- .nv.callgraph             --------------------------
	.section	.nv.callgraph,"",@"SHT_CUDA_CALLGRAPH"
	.align	4
	.sectionentsize	8
	.align		4
        /*0000*/ 	.word	0x00000000
	.align		4
        /*0004*/ 	.word	0xffffffff
	.align		4
        /*0008*/ 	.word	index@(_ZN7cutlass13device_kernelINS_4gemm6kernel13GemmUniversalIN4cute5tupleIJiiiiEEENS1_10collective13CollectiveMmaINS1_37MainloopSm90TmaGmmaWarpSpecializedFP8ILi17ENS5_IJNS4_1CILi2EEENSA_ILi1EEESC_EEENS1_35KernelTmaWarpSpecializedCooperativeEEENS5_IJNSA_ILi128EEENSA_ILi64EEESH_EEENS_12float_e4m3_tENS5_IJlSC_lEEESJ_SK_NS4_8TiledMMAINS4_8MMA_AtomIJNS4_4SM904GMMA30MMA_64x64x32_F32E4M3E4M3_SS_TNILNSO_7ScaleInE1ELSQ_1EEEEEENS4_6LayoutISD_NS5_IJSC_NSA_ILi0EEESU_EEEEENS5_IJNS4_10UnderscoreESX_SX_EEEEENS4_13SM90_TMA_LOADENS4_14ComposedLayoutINS4_7SwizzleILi2ELi4ELi3EEENS4_18smem_ptr_flag_bitsILi8EEENST_INS5_IJNSA_ILi8EEESH_EEENS5_IJSH_SC_EEEEEEEvNS4_8identityENS4_23SM90_TMA_LOAD_MULTICASTES1A_vS1B_EENS_8epilogue10collective18CollectiveEpilogueINS1E_22Sm90TmaWarpSpecializedILi2ELi2ELi16ELb0ELb0EEEJSI_NS5_IJSG_NSA_ILi32EEEEEESJ_SK_SJ_SK_NS1E_6fusion15FusionCallbacksIS1I_NS1L_17LinearCombinationISJ_fSJ_fLNS_15FloatRoundStyleE2EEESI_S1K_JEEES10_NS11_INS12_ILi1ELi4ELi3EEES15_NST_INS5_IJS16_S1J_EEENS5_IJS1J_SC_EEEEEEENS4_39AutoVectorizingCopyWithAssumedAlignmentILi128EEENS4_14SM90_TMA_STOREES1V_S1X_NS4_9Copy_AtomIJNS4_17SM90_U32x4_STSM_NENS_6half_tEEEEvEEEvvEEEEvNT_6ParamsE)
	.align		4
        /*000c*/ 	.word	index@(__assertfail)
	.align		4
        /*0010*/ 	.word	0x00000000
	.align		4
        /*0014*/ 	.word	0xfffffffe
	.align		4
        /*0018*/ 	.word	0x00000000
	.align		4
        /*001c*/ 	.word	0xfffffffd
	.align		4
        /*0020*/ 	.word	0x00000000
	.align		4
        /*0024*/ 	.word	0xfffffffc


//--------------------- .nv.constant4             --------------------------
	.section	.nv.constant4,"a",@progbits
	.align	8
	.align		8
.nv.constant4:
        /*0000*/ 	.dword	__assertfail
	.align		8
        /*0008*/ 	.dword	__unnamed_1
	.align		8
        /*0010*/ 	.dword	_ZN39_INTERNAL_44ab680a_4_k_cu_bbc692cb_26054cuda3std3__45__cpo5beginE
	.align		8
        /*0018*/ 	.dword	_ZN39_INTERNAL_44ab680a_4_k_cu_bbc692cb_26054cuda3std3__45__cpo3endE
	.align		8
        /*0020*/ 	.dword	_ZN39_INTERNAL_44ab680a_4_k_cu_bbc692cb_26054cuda3std3__45__cpo6cbeginE
	.align		8
        /*0028*/ 	.dword	_ZN39_INTERNAL_44ab680a_4_k_cu_bbc692cb_26054cuda3std3__45__cpo4cendE
	.align		8
        /*0030*/ 	.dword	_ZN39_INTERNAL_44ab680a_4_k_cu_bbc692cb_26054cuda3std3__441_GLOBAL__N__44ab680a_4_k_cu_bbc692cb_26056ignoreE
	.align		8
        /*0038*/ 	.dword	_ZN39_INTERNAL_44ab680a_4_k_cu_bbc692cb_26054cuda3std3__419piecewise_constructE
	.align		8
        /*0040*/ 	.dword	_ZN39_INTERNAL_44ab680a_4_k_cu_bbc692cb_26054cuda3std3__48in_placeE
	.align		8
        /*0048*/ 	.dword	_ZN39_INTERNAL_44ab680a_4_k_cu_bbc692cb_26054cuda3std6ranges3__45__cpo4swapE
	.align		8
        /*0050*/ 	.dword	_ZN39_INTERNAL_44ab680a_4_k_cu_bbc692cb_26054cuda3std6ranges3__45__cpo9iter_moveE
	.align		8
        /*0058*/ 	.dword	_ZN39_INTERNAL_44ab680a_4_k_cu_bbc692cb_26054cute7productE
	.align		8
        /*0060*/ 	.dword	_ZN39_INTERNAL_44ab680a_4_k_cu_bbc692cb_26054cute1_E
	.align		8
        /*0068*/ 	.dword	$str$24
	.align		8
        /*0070*/ 	.dword	$str$25


//--------------------- .text._ZN7cutlass13device_kernelINS_4gemm6kernel13GemmUniversalIN4cute5tupleIJiiiiEEENS1_10collective13CollectiveMmaINS1_37MainloopSm90TmaGmmaWarpSpecializedFP8ILi17ENS5_IJNS4_1CILi2EEENSA_ILi1EEESC_EEENS1_35KernelTmaWarpSpecializedCooperativeEEENS5_IJNSA_ILi128EEENSA_ILi64EEESH_EEENS_12float_e4m3_tENS5_IJlSC_lEEESJ_SK_NS4_8TiledMMAINS4_8MMA_AtomIJNS4_4SM904GMMA30MMA_64x64x32_F32E4M3E4M3_SS_TNILNSO_7ScaleInE1ELSQ_1EEEEEENS4_6LayoutISD_NS5_IJSC_NSA_ILi0EEESU_EEEEENS5_IJNS4_10UnderscoreESX_SX_EEEEENS4_13SM90_TMA_LOADENS4_14ComposedLayoutINS4_7SwizzleILi2ELi4ELi3EEENS4_18smem_ptr_flag_bitsILi8EEENST_INS5_IJNSA_ILi8EEESH_EEENS5_IJSH_SC_EEEEEEEvNS4_8identityENS4_23SM90_TMA_LOAD_MULTICASTES1A_vS1B_EENS_8epilogue10collective18CollectiveEpilogueINS1E_22Sm90TmaWarpSpecializedILi2ELi2ELi16ELb0ELb0EEEJSI_NS5_IJSG_NSA_ILi32EEEEEESJ_SK_SJ_SK_NS1E_6fusion15FusionCallbacksIS1I_NS1L_17LinearCombinationISJ_fSJ_fLNS_15FloatRoundStyleE2EEESI_S1K_JEEES10_NS11_INS12_ILi1ELi4ELi3EEES15_NST_INS5_IJS16_S1J_EEENS5_IJS1J_SC_EEEEEEENS4_39AutoVectorizingCopyWithAssumedAlignmentILi128EEENS4_14SM90_TMA_STOREES1V_S1X_NS4_9Copy_AtomIJNS4_17SM90_U32x4_STSM_NENS_6half_tEEEEvEEEvvEEEEvNT_6ParamsE --------------------------
	.section	.text._ZN7cutlass13device_kernelINS_4gemm6kernel13GemmUniversalIN4cute5tupleIJiiiiEEENS1_10collective13CollectiveMmaINS1_37MainloopSm90TmaGmmaWarpSpecializedFP8ILi17ENS5_IJNS4_1CILi2EEENSA_ILi1EEESC_EEENS1_35KernelTmaWarpSpecializedCooperativeEEENS5_IJNSA_ILi128EEENSA_ILi64EEESH_EEENS_12float_e4m3_tENS5_IJlSC_lEEESJ_SK_NS4_8TiledMMAINS4_8MMA_AtomIJNS4_4SM904GMMA30MMA_64x64x32_F32E4M3E4M3_SS_TNILNSO_7ScaleInE1ELSQ_1EEEEEENS4_6LayoutISD_NS5_IJSC_NSA_ILi0EEESU_EEEEENS5_IJNS4_10UnderscoreESX_SX_EEEEENS4_13SM90_TMA_LOADENS4_14ComposedLayoutINS4_7SwizzleILi2ELi4ELi3EEENS4_18smem_ptr_flag_bitsILi8EEENST_INS5_IJNSA_ILi8EEESH_EEENS5_IJSH_SC_EEEEEEEvNS4_8identityENS4_23SM90_TMA_LOAD_MULTICASTES1A_vS1B_EENS_8epilogue10collective18CollectiveEpilogueINS1E_22Sm90TmaWarpSpecializedILi2ELi2ELi16ELb0ELb0EEEJSI_NS5_IJSG_NSA_ILi32EEEEEESJ_SK_SJ_SK_NS1E_6fusion15FusionCallbacksIS1I_NS1L_17LinearCombinationISJ_fSJ_fLNS_15FloatRoundStyleE2EEESI_S1K_JEEES10_NS11_INS12_ILi1ELi4ELi3EEES15_NST_INS5_IJS16_S1J_EEENS5_IJS1J_SC_EEEEEEENS4_39AutoVectorizingCopyWithAssumedAlignmentILi128EEENS4_14SM90_TMA_STOREES1V_S1X_NS4_9Copy_AtomIJNS4_17SM90_U32x4_STSM_NENS_6half_tEEEEvEEEvvEEEEvNT_6ParamsE,"ax",@progbits
	.align	128
.text._ZN7cutlass13device_kernelINS_4gemm6kernel13GemmUniversalIN4cute5tupleIJiiiiEEENS1_10collective13CollectiveMmaINS1_37MainloopSm90TmaGmmaWarpSpecializedFP8ILi17ENS5_IJNS4_1CILi2EEENSA_ILi1EEESC_EEENS1_35KernelTmaWarpSpecializedCooperativeEEENS5_IJNSA_ILi128EEENSA_ILi64EEESH_EEENS_12float_e4m3_tENS5_IJlSC_lEEESJ_SK_NS4_8TiledMMAINS4_8MMA_AtomIJNS4_4SM904GMMA30MMA_64x64x32_F32E4M3E4M3_SS_TNILNSO_7ScaleInE1ELSQ_1EEEEEENS4_6LayoutISD_NS5_IJSC_NSA_ILi0EEESU_EEEEENS5_IJNS4_10UnderscoreESX_SX_EEEEENS4_13SM90_TMA_LOADENS4_14ComposedLayoutINS4_7SwizzleILi2ELi4ELi3EEENS4_18smem_ptr_flag_bitsILi8EEENST_INS5_IJNSA_ILi8EEESH_EEENS5_IJSH_SC_EEEEEEEvNS4_8identityENS4_23SM90_TMA_LOAD_MULTICASTES1A_vS1B_EENS_8epilogue10collective18CollectiveEpilogueINS1E_22Sm90TmaWarpSpecializedILi2ELi2ELi16ELb0ELb0EEEJSI_NS5_IJSG_NSA_ILi32EEEEEESJ_SK_SJ_SK_NS1E_6fusion15FusionCallbacksIS1I_NS1L_17LinearCombinationISJ_fSJ_fLNS_15FloatRoundStyleE2EEESI_S1K_JEEES10_NS11_INS12_ILi1ELi4ELi3EEES15_NST_INS5_IJS16_S1J_EEENS5_IJS1J_SC_EEEEEEENS4_39AutoVectorizingCopyWithAssumedAlignmentILi128EEENS4_14SM90_TMA_STOREES1V_S1X_NS4_9Copy_AtomIJNS4_17SM90_U32x4_STSM_NENS_6half_tEEEEvEEEvvEEEEvNT_6ParamsE:
        .type           _ZN7cutlass13device_kernelINS_4gemm6kernel13GemmUniversalIN4cute5tupleIJiiiiEEENS1_10collective13CollectiveMmaINS1_37MainloopSm90TmaGmmaWarpSpecializedFP8ILi17ENS5_IJNS4_1CILi2EEENSA_ILi1EEESC_EEENS1_35KernelTmaWarpSpecializedCooperativeEEENS5_IJNSA_ILi128EEENSA_ILi64EEESH_EEENS_12float_e4m3_tENS5_IJlSC_lEEESJ_SK_NS4_8TiledMMAINS4_8MMA_AtomIJNS4_4SM904GMMA30MMA_64x64x32_F32E4M3E4M3_SS_TNILNSO_7ScaleInE1ELSQ_1EEEEEENS4_6LayoutISD_NS5_IJSC_NSA_ILi0EEESU_EEEEENS5_IJNS4_10UnderscoreESX_SX_EEEEENS4_13SM90_TMA_LOADENS4_14ComposedLayoutINS4_7SwizzleILi2ELi4ELi3EEENS4_18smem_ptr_flag_bitsILi8EEENST_INS5_IJNSA_ILi8EEESH_EEENS5_IJSH_SC_EEEEEEEvNS4_8identityENS4_23SM90_TMA_LOAD_MULTICASTES1A_vS1B_EENS_8epilogue10collective18CollectiveEpilogueINS1E_22Sm90TmaWarpSpecializedILi2ELi2ELi16ELb0ELb0EEEJSI_NS5_IJSG_NSA_ILi32EEEEEESJ_SK_SJ_SK_NS1E_6fusion15FusionCallbacksIS1I_NS1L_17LinearCombinationISJ_fSJ_fLNS_15FloatRoundStyleE2EEESI_S1K_JEEES10_NS11_INS12_ILi1ELi4ELi3EEES15_NST_INS5_IJS16_S1J_EEENS5_IJS1J_SC_EEEEEEENS4_39AutoVectorizingCopyWithAssumedAlignmentILi128EEENS4_14SM90_TMA_STOREES1V_S1X_NS4_9Copy_AtomIJNS4_17SM90_U32x4_STSM_NENS_6half_tEEEEvEEEvvEEEEvNT_6ParamsE,@function
        .size           _ZN7cutlass13device_kernelINS_4gemm6kernel13GemmUniversalIN4cute5tupleIJiiiiEEENS1_10collective13CollectiveMmaINS1_37MainloopSm90TmaGmmaWarpSpecializedFP8ILi17ENS5_IJNS4_1CILi2EEENSA_ILi1EEESC_EEENS1_35KernelTmaWarpSpecializedCooperativeEEENS5_IJNSA_ILi128EEENSA_ILi64EEESH_EEENS_12float_e4m3_tENS5_IJlSC_lEEESJ_SK_NS4_8TiledMMAINS4_8MMA_AtomIJNS4_4SM904GMMA30MMA_64x64x32_F32E4M3E4M3_SS_TNILNSO_7ScaleInE1ELSQ_1EEEEEENS4_6LayoutISD_NS5_IJSC_NSA_ILi0EEESU_EEEEENS5_IJNS4_10UnderscoreESX_SX_EEEEENS4_13SM90_TMA_LOADENS4_14ComposedLayoutINS4_7SwizzleILi2ELi4ELi3EEENS4_18smem_ptr_flag_bitsILi8EEENST_INS5_IJNSA_ILi8EEESH_EEENS5_IJSH_SC_EEEEEEEvNS4_8identityENS4_23SM90_TMA_LOAD_MULTICASTES1A_vS1B_EENS_8epilogue10collective18CollectiveEpilogueINS1E_22Sm90TmaWarpSpecializedILi2ELi2ELi16ELb0ELb0EEEJSI_NS5_IJSG_NSA_ILi32EEEEEESJ_SK_SJ_SK_NS1E_6fusion15FusionCallbacksIS1I_NS1L_17LinearCombinationISJ_fSJ_fLNS_15FloatRoundStyleE2EEESI_S1K_JEEES10_NS11_INS12_ILi1ELi4ELi3EEES15_NST_INS5_IJS16_S1J_EEENS5_IJS1J_SC_EEEEEEENS4_39AutoVectorizingCopyWithAssumedAlignmentILi128EEENS4_14SM90_TMA_STOREES1V_S1X_NS4_9Copy_AtomIJNS4_17SM90_U32x4_STSM_NENS_6half_tEEEEvEEEvvEEEEvNT_6ParamsE,(.L_x_176 - _ZN7cutlass13device_kernelINS_4gemm6kernel13GemmUniversalIN4cute5tupleIJiiiiEEENS1_10collective13CollectiveMmaINS1_37MainloopSm90TmaGmmaWarpSpecializedFP8ILi17ENS5_IJNS4_1CILi2EEENSA_ILi1EEESC_EEENS1_35KernelTmaWarpSpecializedCooperativeEEENS5_IJNSA_ILi128EEENSA_ILi64EEESH_EEENS_12float_e4m3_tENS5_IJlSC_lEEESJ_SK_NS4_8TiledMMAINS4_8MMA_AtomIJNS4_4SM904GMMA30MMA_64x64x32_F32E4M3E4M3_SS_TNILNSO_7ScaleInE1ELSQ_1EEEEEENS4_6LayoutISD_NS5_IJSC_NSA_ILi0EEESU_EEEEENS5_IJNS4_10UnderscoreESX_SX_EEEEENS4_13SM90_TMA_LOADENS4_14ComposedLayoutINS4_7SwizzleILi2ELi4ELi3EEENS4_18smem_ptr_flag_bitsILi8EEENST_INS5_IJNSA_ILi8EEESH_EEENS5_IJSH_SC_EEEEEEEvNS4_8identityENS4_23SM90_TMA_LOAD_MULTICASTES1A_vS1B_EENS_8epilogue10collective18CollectiveEpilogueINS1E_22Sm90TmaWarpSpecializedILi2ELi2ELi16ELb0ELb0EEEJSI_NS5_IJSG_NSA_ILi32EEEEEESJ_SK_SJ_SK_NS1E_6fusion15FusionCallbacksIS1I_NS1L_17LinearCombinationISJ_fSJ_fLNS_15FloatRoundStyleE2EEESI_S1K_JEEES10_NS11_INS12_ILi1ELi4ELi3EEES15_NST_INS5_IJS16_S1J_EEENS5_IJS1J_SC_EEEEEEENS4_39AutoVectorizingCopyWithAssumedAlignmentILi128EEENS4_14SM90_TMA_STOREES1V_S1X_NS4_9Copy_AtomIJNS4_17SM90_U32x4_STSM_NENS_6half_tEEEEvEEEvvEEEEvNT_6ParamsE)
        .other          _ZN7cutlass13device_kernelINS_4gemm6kernel13GemmUniversalIN4cute5tupleIJiiiiEEENS1_10collective13CollectiveMmaINS1_37MainloopSm90TmaGmmaWarpSpecializedFP8ILi17ENS5_IJNS4_1CILi2EEENSA_ILi1EEESC_EEENS1_35KernelTmaWarpSpecializedCooperativeEEENS5_IJNSA_ILi128EEENSA_ILi64EEESH_EEENS_12float_e4m3_tENS5_IJlSC_lEEESJ_SK_NS4_8TiledMMAINS4_8MMA_AtomIJNS4_4SM904GMMA30MMA_64x64x32_F32E4M3E4M3_SS_TNILNSO_7ScaleInE1ELSQ_1EEEEEENS4_6LayoutISD_NS5_IJSC_NSA_ILi0EEESU_EEEEENS5_IJNS4_10UnderscoreESX_SX_EEEEENS4_13SM90_TMA_LOADENS4_14ComposedLayoutINS4_7SwizzleILi2ELi4ELi3EEENS4_18smem_ptr_flag_bitsILi8EEENST_INS5_IJNSA_ILi8EEESH_EEENS5_IJSH_SC_EEEEEEEvNS4_8identityENS4_23SM90_TMA_LOAD_MULTICASTES1A_vS1B_EENS_8epilogue10collective18CollectiveEpilogueINS1E_22Sm90TmaWarpSpecializedILi2ELi2ELi16ELb0ELb0EEEJSI_NS5_IJSG_NSA_ILi32EEEEEESJ_SK_SJ_SK_NS1E_6fusion15FusionCallbacksIS1I_NS1L_17LinearCombinationISJ_fSJ_fLNS_15FloatRoundStyleE2EEESI_S1K_JEEES10_NS11_INS12_ILi1ELi4ELi3EEES15_NST_INS5_IJS16_S1J_EEENS5_IJS1J_SC_EEEEEEENS4_39AutoVectorizingCopyWithAssumedAlignmentILi128EEENS4_14SM90_TMA_STOREES1V_S1X_NS4_9Copy_AtomIJNS4_17SM90_U32x4_STSM_NENS_6half_tEEEEvEEEvvEEEEvNT_6ParamsE,@"STO_CUDA_ENTRY STV_DEFAULT"
_ZN7cutlass13device_kernelINS_4gemm6kernel13GemmUniversalIN4cute5tupleIJiiiiEEENS1_10collective13CollectiveMmaINS1_37MainloopSm90TmaGmmaWarpSpecializedFP8ILi17ENS5_IJNS4_1CILi2EEENSA_ILi1EEESC_EEENS1_35KernelTmaWarpSpecializedCooperativeEEENS5_IJNSA_ILi128EEENSA_ILi64EEESH_EEENS_12float_e4m3_tENS5_IJlSC_lEEESJ_SK_NS4_8TiledMMAINS4_8MMA_AtomIJNS4_4SM904GMMA30MMA_64x64x32_F32E4M3E4M3_SS_TNILNSO_7ScaleInE1ELSQ_1EEEEEENS4_6LayoutISD_NS5_IJSC_NSA_ILi0EEESU_EEEEENS5_IJNS4_10UnderscoreESX_SX_EEEEENS4_13SM90_TMA_LOADENS4_14ComposedLayoutINS4_7SwizzleILi2ELi4ELi3EEENS4_18smem_ptr_flag_bitsILi8EEENST_INS5_IJNSA_ILi8EEESH_EEENS5_IJSH_SC_EEEEEEEvNS4_8identityENS4_23SM90_TMA_LOAD_MULTICASTES1A_vS1B_EENS_8epilogue10collective18CollectiveEpilogueINS1E_22Sm90TmaWarpSpecializedILi2ELi2ELi16ELb0ELb0EEEJSI_NS5_IJSG_NSA_ILi32EEEEEESJ_SK_SJ_SK_NS1E_6fusion15FusionCallbacksIS1I_NS1L_17LinearCombinationISJ_fSJ_fLNS_15FloatRoundStyleE2EEESI_S1K_JEEES10_NS11_INS12_ILi1ELi4ELi3EEES15_NST_INS5_IJS16_S1J_EEENS5_IJS1J_SC_EEEEEEENS4_39AutoVectorizingCopyWithAssumedAlignmentILi128EEENS4_14SM90_TMA_STOREES1V_S1X_NS4_9Copy_AtomIJNS4_17SM90_U32x4_STSM_NENS_6half_tEEEEvEEEvvEEEEvNT_6ParamsE:
[----:B------:R-:W1:Y:S01]  /*0000*/  LDC R1, c[0x0][0x28] ;  /* 0x00000a00ff017b82 */ /* 0x000e620000000800 */
[----:B------:R-:W2:Y:S07]  /*0010*/  S2R R18, SR_TID.X ;  /* 0x0000000000127919 */ /* 0x000eae0000002100 */
[----:B------:R-:W3:Y:S01]  /*0020*/  LDC.64 R4, c[0x0][0x588] ;  /* 0x00016200ff047b82 */ /* 0x000ee20000000a00 */
[----:B------:R-:W-:Y:S01]  /*0030*/  ELECT P0, URZ, PT ;  /* 0x00000000003f782f */ /* 0x000fe20003800000 */
[----:B------:R-:W-:Y:S01]  /*0040*/  BSSY B0, `(.L_x_0) ;  /* 0x0000016000007945 */ /* 0x000fe20003800000 */
[----:B--2---:R-:W-:-:S02]  /*0050*/  SHF.R.U32.HI R0, RZ, 0x5, R18 ;  /* 0x00000005ff007819 */ /* 0x004fc40000011612 */
[----:B------:R-:W-:-:S03]  /*0060*/  SHF.R.U32.HI R6, RZ, 0x7, R18 ;  /* 0x00000007ff067819 */ /* 0x000fc60000011612 */
[----:B------:R-:W2:Y:S04]  /*0070*/  SHFL.IDX PT, R3, R0, RZ, 0x1f ;  /* 0x00001fff00037589 */ /* 0x000ea800000e0000 */
[----:B------:R4:W1:Y:S01]  /*0080*/  SHFL.IDX PT, R7, R6, RZ, 0x1f ;  /* 0x00001fff06077589 */ /* 0x00086200000e0000 */
[----:B--2---:R-:W-:Y:S02]  /*0090*/  ISETP.NE.OR P0, PT, R3, RZ, !P0 ;  /* 0x000000ff0300720c */ /* 0x004fe40004705670 */
[----:B------:R-:W-:-:S11]  /*00a0*/  SHF.R.S32.HI R2, RZ, 0x1f, R3 ;  /* 0x0000001fff027819 */ /* 0x000fd60000011403 */
[----:B-1-34-:R-:W-:Y:S05]  /*00b0*/  @P0 BRA `(.L_x_1) ;  /* 0x0000000000380947 */ /* 0x01afea0003800000 */
[----:B------:R-:W-:Y:S02]  /*00c0*/  ULDC.64 UR4, c[0x0][0x198] ;  /* 0x0000660000047ab9 */ /* 0x000fe40000000a00 */
[----:B------:R-:W-:Y:S02]  /*00d0*/  UIADD3 UR6, UP0, UR4, 0xf0, URZ ;  /* 0x000000f004067890 */ /* 0x000fe4000ff1e03f */
[----:B------:R-:W-:Y:S02]  /*00e0*/  UIADD3 UR8, UP1, UR4, 0x1f0, URZ ;  /* 0x000001f004087890 */ /* 0x000fe4000ff3e03f */
[----:B------:R-:W-:Y:S02]  /*00f0*/  UIADD3 UR10, UP2, UR4, 0x3f0, URZ ;  /* 0x000003f0040a7890 */ /* 0x000fe4000ff5e03f */
[----:B------:R-:W-:Y:S02]  /*0100*/  UIADD3 UR4, UP3, UR4, 0x4f0, URZ ;  /* 0x000004f004047890 */ /* 0x000fe4000ff7e03f */
[----:B------:R-:W-:-:S02]  /*0110*/  UIADD3.X UR7, URZ, UR5, URZ, UP0, !UPT ;  /* 0x000000053f077290 */ /* 0x000fc400087fe43f */
[----:B------:R-:W-:Y:S02]  /*0120*/  UIADD3.X UR9, URZ, UR5, URZ, UP1, !UPT ;  /* 0x000000053f097290 */ /* 0x000fe40008ffe43f */
[----:B------:R-:W-:Y:S02]  /*0130*/  UIADD3.X UR11, URZ, UR5, URZ, UP2, !UPT ;  /* 0x000000053f0b7290 */ /* 0x000fe400097fe43f */
[----:B------:R-:W-:-:S03]  /*0140*/  UIADD3.X UR5, URZ, UR5, URZ, UP3, !UPT ;  /* 0x000000053f057290 */ /* 0x000fc60009ffe43f */
[----:B------:R1:W-:Y:S02]  /*0150*/  UTMACCTL.PF [UR6] ;  /* 0x00000000060079b9 */ /* 0x0003e40008040000 */
[----:B------:R1:W-:Y:S02]  /*0160*/  UTMACCTL.PF [UR8] ;  /* 0x00000000080079b9 */ /* 0x0003e40008040000 */
[----:B------:R1:W-:Y:S02]  /*0170*/  UTMACCTL.PF [UR10] ;  /* 0x000000000a0079b9 */ /* 0x0003e40008040000 */
[----:B------:R1:W-:Y:S02]  /*0180*/  UTMACCTL.PF [UR4] ;  /* 0x00000000040079b9 */ /* 0x0003e40008040000 */
[----:B-1----:R-:W-:Y:S01]  /*0190*/  NOP ;  /* 0x0000000000007918 */ /* 0x002fe20000000000 */
.L_x_1:
[----:B------:R-:W-:Y:S05]  /*01a0*/  BSYNC B0 ;  /* 0x0000000000007941 */ /* 0x000fea0003800000 */
.L_x_0:
[----:B------:R-:W-:Y:S01]  /*01b0*/  ULDC.64 UR4, c[0x0][0x590] ;  /* 0x0001640000047ab9 */ /* 0x000fe20000000a00 */
[----:B------:R-:W-:Y:S01]  /*01c0*/  LEA.HI R2, R2, R3, RZ, 0x2 ;  /* 0x0000000302027211 */ /* 0x000fe200078f10ff */
[----:B------:R-:W-:Y:S01]  /*01d0*/  ULDC.64 UR38, c[0x0][0x208] ;  /* 0x0000820000267ab9 */ /* 0x000fe20000000a00 */
[----:B------:R-:W-:Y:S01]  /*01e0*/  ISETP.NE.U32.AND P1, PT, RZ, UR4, PT ;  /* 0x00000004ff007c0c */ /* 0x000fe2000bf25070 */
[----:B------:R-:W-:Y:S01]  /*01f0*/  IMAD.MOV.U32 R8, RZ, RZ, R4 ;  /* 0x000000ffff087224 */ /* 0x000fe200078e0004 */
[----:B------:R-:W-:Y:S01]  /*0200*/  LOP3.LUT R2, R2, 0xfffffffc, RZ, 0xc0, !PT ;  /* 0xfffffffc02027812 */ /* 0x000fe200078ec0ff */
[----:B------:R-:W-:Y:S01]  /*0210*/  IMAD.MOV.U32 R9, RZ, RZ, R5 ;  /* 0x000000ffff097224 */ /* 0x000fe200078e0005 */
[----:B------:R-:W-:-:S03]  /*0220*/  ISETP.NE.AND.EX P2, PT, RZ, UR5, PT, P1 ;  /* 0x00000005ff007c0c */ /* 0x000fc6000bf45310 */
[--C-:B------:R-:W-:Y:S01]  /*0230*/  IMAD.IADD R3, R3, 0x1, -R2.reuse ;  /* 0x0000000103037824 */ /* 0x100fe200078e0a02 */
[----:B------:R-:W-:-:S09]  /*0240*/  PRMT R2, RZ, 0x7610, R2 ;  /* 0x00007610ff027816 */ /* 0x000fd20000000002 */
[----:B------:R-:W-:Y:S05]  /*0250*/  @P2 BRA `(.L_x_2) ;  /* 0x0000000000302947 */ /* 0x000fea0003800000 */
[----:B------:R-:W-:Y:S02]  /*0260*/  ULDC.64 UR6, c[0x0][0x588] ;  /* 0x0001620000067ab9 */ /* 0x000fe40000000a00 */
[----:B------:R-:W-:-:S04]  /*0270*/  ISETP.NE.U32.AND P0, PT, RZ, UR6, PT ;  /* 0x00000006ff007c0c */ /* 0x000fc8000bf05070 */
[----:B------:R-:W-:-:S13]  /*0280*/  ISETP.NE.AND.EX P0, PT, RZ, UR7, PT, P0 ;  /* 0x00000007ff007c0c */ /* 0x000fda000bf05300 */
[----:B------:R-:W-:Y:S05]  /*0290*/  @!P0 BRA `(.L_x_3) ;  /* 0x0000000000108947 */ /* 0x000fea0003800000 */
[----:B------:R-:W2:Y:S02]  /*02a0*/  LDG.E R2, desc[UR38][R8.64] ;  /* 0x0000002608027981 */ /* 0x000ea4000c1e1900 */
[----:B--2---:R-:W-:Y:S01]  /*02b0*/  FSETP.NEU.AND P3, PT, R2, RZ, PT ;  /* 0x000000ff0200720b */ /* 0x004fe20003f6d000 */
[----:B------:R-:W-:Y:S01]  /*02c0*/  IMAD.MOV.U32 R2, RZ, RZ, 0x1 ;  /* 0x00000001ff027424 */ /* 0x000fe200078e00ff */
[----:B------:R-:W-:Y:S11]  /*02d0*/  BRA `(.L_x_2) ;  /* 0x0000000000107947 */ /* 0x000ff60003800000 */
.L_x_3:
[----:B------:R-:W-:Y:S01]  /*02e0*/  ULDC UR6, c[0x0][0x580] ;  /* 0x0001600000067ab9 */ /* 0x000fe20000000800 */
[----:B------:R-:W-:Y:S01]  /*02f0*/  IMAD.MOV.U32 R2, RZ, RZ, 0x1 ;  /* 0x00000001ff027424 */ /* 0x000fe200078e00ff */
[----:B------:R-:W-:Y:S02]  /*0300*/  FSETP.NEU.AND P3, PT, RZ, UR6, PT ;  /* 0x00000006ff007c0b */ /* 0x000fe4000bf6d000 */
[----:B------:R-:W-:-:S11]  /*0310*/  CS2R R8, SRZ ;  /* 0x0000000000087805 */ /* 0x000fd6000001ff00 */
.L_x_2:
[----:B------:R-:W-:Y:S01]  /*0320*/  ISETP.NE.U32.AND P0, PT, R8, RZ, PT ;  /* 0x000000ff0800720c */ /* 0x000fe20003f05070 */
[----:B------:R-:W-:Y:S01]  /*0330*/  IMAD.MOV.U32 R6, RZ, RZ, 0x1 ;  /* 0x00000001ff067424 */ /* 0x000fe200078e00ff */
[----:B------:R-:W-:Y:S02]  /*0340*/  ISETP.NE.AND.EX P1, PT, RZ, UR5, PT, P1 ;  /* 0x00000005ff007c0c */ /* 0x000fe4000bf25310 */
[----:B------:R-:W-:-:S13]  /*0350*/  ISETP.NE.AND.EX P0, PT, R9, RZ, PT, P0 ;  /* 0x000000ff0900720c */ /* 0x000fda0003f05300 */
[----:B------:R-:W-:Y:S05]  /*0360*/  @P0 BRA P1, `(.L_x_4) ;  /* 0x0000000000300947 */ /* 0x000fea0000800000 */
[----:B------:R-:W-:Y:S02]  /*0370*/  ISETP.NE.U32.AND P1, PT, RZ, UR4, PT ;  /* 0x00000004ff007c0c */ /* 0x000fe4000bf25070 */
[----:B------:R-:W-:Y:S02]  /*0380*/  ISETP.NE.U32.AND P0, PT, R8, RZ, PT ;  /* 0x000000ff0800720c */ /* 0x000fe40003f05070 */
[----:B------:R-:W-:Y:S02]  /*0390*/  ISETP.NE.AND.EX P1, PT, RZ, UR5, PT, P1 ;  /* 0x00000005ff007c0c */ /* 0x000fe4000bf25310 */
[----:B------:R-:W-:Y:S02]  /*03a0*/  PRMT R2, R2, 0x9910, RZ ;  /* 0x0000991002027816 */ /* 0x000fe400000000ff */
[----:B------:R-:W-:Y:S02]  /*03b0*/  ISETP.NE.AND.EX P0, PT, R9, RZ, PT, P0 ;  /* 0x000000ff0900720c */ /* 0x000fe40003f05300 */
[----:B------:R-:W-:-:S02]  /*03c0*/  ISETP.NE.AND P4, PT, R2, RZ, PT ;  /* 0x000000ff0200720c */ /* 0x000fc40003f85270 */
[----:B------:R-:W-:Y:S02]  /*03d0*/  SEL R9, RZ, 0xffffffff, P3 ;  /* 0xffffffffff097807 */ /* 0x000fe40001800000 */
[----:B------:R-:W-:-:S04]  /*03e0*/  SEL R2, RZ, 0xffffffff, P0 ;  /* 0xffffffffff027807 */ /* 0x000fc80000000000 */
[----:B------:R-:W-:-:S04]  /*03f0*/  @P1 SEL R9, R2, R9, !P4 ;  /* 0x0000000902091207 */ /* 0x000fc80006000000 */
[----:B------:R-:W-:-:S04]  /*0400*/  LOP3.LUT R9, R9, 0x1, RZ, 0xc0, !PT ;  /* 0x0000000109097812 */ /* 0x000fc800078ec0ff */
[----:B------:R-:W-:-:S04]  /*0410*/  ISETP.NE.U32.AND P0, PT, R9, 0x1, PT ;  /* 0x000000010900780c */ /* 0x000fc80003f05070 */
[----:B------:R-:W-:-:S09]  /*0420*/  SEL R6, RZ, 0x1, !P0 ;  /* 0x00000001ff067807 */ /* 0x000fd20004000000 */
.L_x_4:
[----:B------:R-:W1:Y:S02]  /*0430*/  SHFL.IDX PT, R2, R0, RZ, 0x1f ;  /* 0x00001fff00027589 */ /* 0x000e6400000e0000 */
[----:B-1----:R-:W-:-:S13]  /*0440*/  ISETP.NE.AND P0, PT, R2, RZ, PT ;  /* 0x000000ff0200720c */ /* 0x002fda0003f05270 */
[----:B------:R-:W-:Y:S05]  /*0450*/  @P0 BRA `(.L_x_5) ;  /* 0x0000000000cc0947 */ /* 0x000fea0003800000 */
[----:B------:R-:W-:Y:S01]  /*0460*/  ELECT P0, URZ, PT ;  /* 0x00000000003f782f */ /* 0x000fe20003800000 */
[----:B------:R-:W-:-:S12]  /*0470*/  BSSY B0, `(.L_x_5) ;  /* 0x0000031000007945 */ /* 0x000fd80003800000 */
[----:B------:R-:W-:Y:S05]  /*0480*/  @!P0 BRA `(.L_x_6) ;  /* 0x0000000000bc8947 */ /* 0x000fea0003800000 */
[----:B------:R-:W1:Y:S01]  /*0490*/  S2UR UR8, SR_CgaCtaId ;  /* 0x00000000000879c3 */ /* 0x000e620000008800 */
[----:B------:R-:W-:Y:S01]  /*04a0*/  UMOV UR4, 0x400 ;  /* 0x0000040000047882 */ /* 0x000fe20000000000 */
[----:B------:R-:W-:Y:S01]  /*04b0*/  UMOV UR5, 0x1 ;  /* 0x0000000100057882 */ /* 0x000fe20000000000 */
[----:B------:R-:W-:Y:S02]  /*04c0*/  UMOV UR6, 0x4 ;  /* 0x0000000400067882 */ /* 0x000fe40000000000 */
[----:B------:R-:W-:-:S04]  /*04d0*/  UIADD3 UR6, -UR6, 0x100000, URZ ;  /* 0x0010000006067890 */ /* 0x000fc8000fffe13f */
[----:B------:R-:W-:Y:S02]  /*04e0*/  USHF.L.U32 UR7, UR6, 0xb, URZ ;  /* 0x0000000b06077899 */ /* 0x000fe4000800063f */
[----:B------:R-:W-:Y:S02]  /*04f0*/  USHF.L.U32 UR6, UR6, 0x1, URZ ;  /* 0x0000000106067899 */ /* 0x000fe4000800063f */
[----:B-1----:R-:W-:Y:S02]  /*0500*/  ULEA UR8, UR8, UR4, 0x18 ;  /* 0x0000000408087291 */ /* 0x002fe4000f8ec03f */
[----:B------:R-:W-:-:S04]  /*0510*/  UIADD3 UR4, -UR5, 0x100000, URZ ;  /* 0x0010000005047890 */ /* 0x000fc8000fffe13f */
[----:B------:R-:W-:Y:S02]  /*0520*/  USHF.L.U32 UR5, UR4, 0xb, URZ ;  /* 0x0000000b04057899 */ /* 0x000fe4000800063f */
[----:B------:R-:W-:Y:S01]  /*0530*/  USHF.L.U32 UR4, UR4, 0x1, URZ ;  /* 0x0000000104047899 */ /* 0x000fe2000800063f */
[----:B------:R-:W1:Y:S11]  /*0540*/  FENCE.VIEW.ASYNC.S ;  /* 0x00000000000073c6 */ /* 0x000e760000000000 */
[----:B-1----:R1:W2:Y:S01]  /*0550*/  SYNCS.EXCH.64 URZ, [UR8], UR4 ;  /* 0x00000004083f75b2 */ /* 0x0022a20008000100 */
[----:B------:R1:W3:Y:S01]  /*0560*/  SYNCS.EXCH.64 URZ, [UR8+0x88], UR6 ;  /* 0x00008806083f75b2 */ /* 0x0002e20008000100 */
[----:B------:R1:W4:Y:S01]  /*0570*/  SYNCS.EXCH.64 URZ, [UR8+0x8], UR4 ;  /* 0x00000804083f75b2 */ /* 0x0003220008000100 */
[----:B------:R1:W1:Y:S01]  /*0580*/  SYNCS.EXCH.64 URZ, [UR8+0x90], UR6 ;  /* 0x00009006083f75b2 */ /* 0x0002620008000100 */
        /* <DEDUP_REMOVED lines=30> */
[----:B--234-:R-:W-:Y:S01]  /*0770*/  NOP ;  /* 0x0000000000007918 */ /* 0x01cfe20000000000 */
.L_x_6:
[----:B-1----:R-:W-:Y:S05]  /*0780*/  BSYNC B0 ;  /* 0x0000000000007941 */ /* 0x002fea0003800000 */
.L_x_5:
[----:B------:R-:W1:Y:S01]  /*0790*/  S2UR UR9, SR_CTAID.X ;  /* 0x00000000000979c3 */ /* 0x000e620000002500 */
[----:B------:R-:W2:Y:S01]  /*07a0*/  S2R R8, SR_CTAID.Y ;  /* 0x0000000000087919 */ /* 0x000ea20000002600 */
[----:B------:R-:W-:Y:S01]  /*07b0*/  ULDC UR4, c[0x0][0x150] ;  /* 0x0000540000047ab9 */ /* 0x000fe20000000800 */
[----:B------:R-:W-:Y:S01]  /*07c0*/  NOP ;  /* 0x0000000000007918 */ /* 0x000fe20000000000 */
[----:B------:R-:W3:Y:S04]  /*07d0*/  SHFL.IDX PT, R11, R0, RZ, 0x1f ;  /* 0x00001fff000b7589 */ /* 0x000ee800000e0000 */
[----:B------:R-:W4:Y:S01]  /*07e0*/  LDC R13, c[0x0][0x144] ;  /* 0x00005100ff0d7b82 */ /* 0x000f220000000800 */
[----:B-1----:R-:W-:-:S05]  /*07f0*/  I2FP.F32.U32 R10, UR9 ;  /* 0x00000009000a7c45 */ /* 0x002fca0008201000 */
[----:B------:R-:W-:Y:S01]  /*0800*/  FMUL R12, R10, UR4 ;  /* 0x000000040a0c7c20 */ /* 0x000fe20008400000 */
[----:B---3--:R-:W-:Y:S01]  /*0810*/  ISETP.NE.AND P0, PT, R11, RZ, PT ;  /* 0x000000ff0b00720c */ /* 0x008fe20003f05270 */
[----:B------:R-:W-:Y:S01]  /*0820*/  ULDC UR4, c[0x0][0x154] ;  /* 0x0000550000047ab9 */ /* 0x000fe20000000800 */
[----:B------:R-:W-:Y:S02]  /*0830*/  SHF.R.S32.HI R11, RZ, 0x1f, R18 ;  /* 0x0000001fff0b7819 */ /* 0x000fe40000011412 */
[----:B--2---:R-:W-:Y:S01]  /*0840*/  I2FP.F32.U32 R14, R8 ;  /* 0x00000008000e7245 */ /* 0x004fe20000201000 */
[----:B------:R-:W1:Y:S01]  /*0850*/  F2I.U32.TRUNC.NTZ R12, R12 ;  /* 0x0000000c000c7305 */ /* 0x000e62000020f000 */
[----:B------:R-:W-:-:S03]  /*0860*/  LEA.HI R11, R11, R18, RZ, 0x7 ;  /* 0x000000120b0b7211 */ /* 0x000fc600078f38ff */
[----:B------:R-:W-:Y:S01]  /*0870*/  FMUL R16, R14, UR4 ;  /* 0x000000040e107c20 */ /* 0x000fe20008400000 */
[----:B-1----:R-:W-:-:S04]  /*0880*/  IMAD.MOV R10, RZ, RZ, -R12 ;  /* 0x000000ffff0a7224 */ /* 0x002fc800078e0a0c */
[----:B----4-:R-:W-:Y:S01]  /*0890*/  IMAD R10, R13, R10, UR9 ;  /* 0x000000090d0a7e24 */ /* 0x010fe2000f8e020a */
[----:B------:R-:W-:Y:S06]  /*08a0*/  @P0 BRA `(.L_x_7) ;  /* 0x0000000000480947 */ /* 0x000fec0003800000 */
[----:B------:R-:W1:Y:S01]  /*08b0*/  S2UR UR5, SR_CgaCtaId ;  /* 0x00000000000579c3 */ /* 0x000e620000008800 */
[----:B------:R-:W-:Y:S01]  /*08c0*/  UMOV UR4, 0x400 ;  /* 0x0000040000047882 */ /* 0x000fe20000000000 */
[----:B------:R-:W-:Y:S01]  /*08d0*/  UMOV UR6, 0x20 ;  /* 0x0000002000067882 */ /* 0x000fe20000000000 */
[----:B------:R-:W-:Y:S01]  /*08e0*/  UMOV UR7, 0x100 ;  /* 0x0000010000077882 */ /* 0x000fe20000000000 */
[----:B------:R-:W-:Y:S01]  /*08f0*/  ELECT P0, URZ, PT ;  /* 0x00000000003f782f */ /* 0x000fe20003800000 */
[----:B-1----:R-:W-:Y:S02]  /*0900*/  ULEA UR8, UR5, UR4, 0x18 ;  /* 0x0000000405087291 */ /* 0x002fe4000f8ec03f */
[----:B------:R-:W-:-:S04]  /*0910*/  UIADD3 UR4, -UR6, 0x100000, URZ ;  /* 0x0010000006047890 */ /* 0x000fc8000fffe13f */
[----:B------:R-:W-:Y:S02]  /*0920*/  USHF.L.U32 UR5, UR4, 0xb, URZ ;  /* 0x0000000b04057899 */ /* 0x000fe4000800063f */
[----:B------:R-:W-:Y:S02]  /*0930*/  USHF.L.U32 UR4, UR4, 0x1, URZ ;  /* 0x0000000104047899 */ /* 0x000fe4000800063f */
[----:B------:R-:W-:-:S04]  /*0940*/  UIADD3 UR6, -UR7, 0x100000, URZ ;  /* 0x0010000007067890 */ /* 0x000fc8000fffe13f */
[----:B------:R-:W-:Y:S02]  /*0950*/  USHF.L.U32 UR7, UR6, 0xb, URZ ;  /* 0x0000000b06077899 */ /* 0x000fe4000800063f */
[----:B------:R-:W-:Y:S01]  /*0960*/  USHF.L.U32 UR6, UR6, 0x1, URZ ;  /* 0x0000000106067899 */ /* 0x000fe2000800063f */
[----:B------:R-:W1:Y:S03]  /*0970*/  FENCE.VIEW.ASYNC.S ;  /* 0x00000000000073c6 */ /* 0x000e660000000000 */
[----:B-1----:R1:W2:Y:S08]  /*0980*/  SYNCS.EXCH.64 URZ, [UR8+0x110], UR4 ;  /* 0x00011004083f75b2 */ /* 0x0022b00008000100 */
[----:B------:R1:W3:Y:S01]  /*0990*/  SYNCS.EXCH.64 URZ, [UR8+0x120], UR6 ;  /* 0x00012006083f75b2 */ /* 0x0002e20008000100 */
[----:B------:R1:W4:Y:S01]  /*09a0*/  SYNCS.EXCH.64 URZ, [UR8+0x118], UR4 ;  /* 0x00011804083f75b2 */ /* 0x0003220008000100 */
[----:B------:R1:W1:Y:S01]  /*09b0*/  SYNCS.EXCH.64 URZ, [UR8+0x128], UR6 ;  /* 0x00012806083f75b2 */ /* 0x0002620008000100 */
[----:B------:R-:W-:Y:S01]  /*09c0*/  NOP ;  /* 0x0000000000007918 */ /* 0x000fe20000000000 */
.L_x_7:
[----:B------:R-:W-:Y:S01]  /*09d0*/  LOP3.LUT R11, R11, 0xffffff80, RZ, 0xc0, !PT ;  /* 0xffffff800b0b7812 */ /* 0x000fe200078ec0ff */
[----:B------:R-:W5:Y:S01]  /*09e0*/  SHFL.IDX PT, R0, R0, RZ, 0x1f ;  /* 0x00001fff00007589 */ /* 0x000f6200000e0000 */
[----:B------:R-:W-:Y:S02]  /*09f0*/  SHF.R.S32.HI R15, RZ, 0x1f, R2 ;  /* 0x0000001fff0f7819 */ /* 0x000fe40000011402 */
[----:B------:R-:W-:Y:S01]  /*0a00*/  ELECT P0, URZ, PT ;  /* 0x00000000003f782f */ /* 0x000fe20003800000 */
[----:B------:R-:W2:Y:S01]  /*0a10*/  F2I.U32.TRUNC.NTZ R16, R16 ;  /* 0x0000001000107305 */ /* 0x000ea2000020f000 */
[----:B------:R-:W-:Y:S01]  /*0a20*/  IMAD.IADD R12, R18, 0x1, -R11 ;  /* 0x00000001120c7824 */ /* 0x000fe200078e0a0b */
[----:B------:R-:W-:Y:S01]  /*0a30*/  LEA.HI R15, R15, R2, RZ, 0x2 ;  /* 0x000000020f0f7211 */ /* 0x000fe200078f10ff */
[----:B-1----:R-:W-:Y:S01]  /*0a40*/  UMOV UR4, 0x20 ;  /* 0x0000002000047882 */ /* 0x002fe20000000000 */
[----:B------:R-:W-:Y:S01]  /*0a50*/  ISETP.NE.AND P4, PT, R3, RZ, PT ;  /* 0x000000ff0300720c */ /* 0x000fe20003f85270 */
[----:B------:R-:W-:Y:S01]  /*0a60*/  IMAD.MOV.U32 R23, RZ, RZ, 0x1 ;  /* 0x00000001ff177424 */ /* 0x000fe200078e00ff */
[----:B------:R-:W-:Y:S01]  /*0a70*/  SHF.R.S32.HI R11, RZ, 0x1f, R12 ;  /* 0x0000001fff0b7819 */ /* 0x000fe2000001140c */
[----:B------:R-:W-:Y:S01]  /*0a80*/  NOP ;  /* 0x0000000000007918 */ /* 0x000fe20000000000 */
[----:B------:R-:W-:Y:S01]  /*0a90*/  LOP3.LUT R15, R15, 0x3ffffffc, RZ, 0xc0, !PT ;  /* 0x3ffffffc0f0f7812 */ /* 0x000fe200078ec0ff */
[----:B------:R-:W-:Y:S01]  /*0aa0*/  UMOV UR42, 0x1 ;  /* 0x00000001002a7882 */ /* 0x000fe20000000000 */
[----:B------:R-:W-:-:S02]  /*0ab0*/  LEA.HI R11, R11, R12, RZ, 0x3 ;  /* 0x0000000c0b0b7211 */ /* 0x000fc400078f18ff */
[----:B------:R-:W-:Y:S01]  /*0ac0*/  ISETP.NE.AND P5, PT, R7, RZ, PT ;  /* 0x000000ff0700720c */ /* 0x000fe20003fa5270 */
[----:B------:R-:W-:Y:S01]  /*0ad0*/  IMAD.IADD R15, R2, 0x1, -R15 ;  /* 0x00000001020f7824 */ /* 0x000fe200078e0a0f */
[--C-:B------:R-:W-:Y:S01]  /*0ae0*/  SHF.R.S32.HI R13, RZ, 0x3, R11.reuse ;  /* 0x00000003ff0d7819 */ /* 0x100fe2000001140b */
[----:B------:R-:W1:Y:S01]  /*0af0*/  LDC R2, c[0x0][0x140] ;  /* 0x00005000ff027b82 */ /* 0x000e620000000800 */
[----:B------:R-:W-:Y:S01]  /*0b00*/  SHF.R.S32.HI R14, RZ, 0x1f, R11 ;  /* 0x0000001fff0e7819 */ /* 0x000fe2000001140b */
[----:B--2---:R-:W-:-:S03]  /*0b10*/  IMAD.MOV R24, RZ, RZ, -R16 ;  /* 0x000000ffff187224 */ /* 0x004fc600078e0a10 */
[----:B------:R-:W-:Y:S02]  /*0b20*/  LEA.HI R14, R14, R13, RZ, 0x2 ;  /* 0x0000000d0e0e7211 */ /* 0x000fe400078f10ff */
[----:B-----5:R-:W-:Y:S01]  /*0b30*/  ISETP.NE.OR P0, PT, R0, RZ, !P0 ;  /* 0x000000ff0000720c */ /* 0x020fe20004705670 */
[----:B------:R-:W2:Y:S01]  /*0b40*/  LDC R11, c[0x0][0x148] ;  /* 0x00005200ff0b7b82 */ /* 0x000ea20000000800 */
[----:B------:R-:W-:-:S05]  /*0b50*/  LOP3.LUT R14, R14, 0xfffffffc, RZ, 0xc0, !PT ;  /* 0xfffffffc0e0e7812 */ /* 0x000fca00078ec0ff */
[----:B------:R-:W-:-:S04]  /*0b60*/  IMAD.IADD R14, R13, 0x1, -R14 ;  /* 0x000000010d0e7824 */ /* 0x000fc800078e0a0e */
[----:B------:R-:W-:Y:S02]  /*0b70*/  IMAD R14, R15, 0x4, R14 ;  /* 0x000000040f0e7824 */ /* 0x000fe400078e020e */
[----:B------:R-:W-:Y:S01]  /*0b80*/  VOTEU.ALL UP0, P0 ;  /* 0x00000000003f7886 */ /* 0x000fe20000000000 */
[----:B------:R-:W-:Y:S02]  /*0b90*/  VOTEU.ALL UP1, P0 ;  /* 0x00000000003f7886 */ /* 0x000fe40000020000 */
[----:B------:R-:W-:Y:S02]  /*0ba0*/  LEA.HI R0, R14, R14, RZ, 0x1 ;  /* 0x0000000e0e007211 */ /* 0x000fe400078f08ff */
[----:B------:R-:W5:Y:S01]  /*0bb0*/  @!UP0 S2UR UR7, SR_CgaCtaId ;  /* 0x00000000000789c3 */ /* 0x000f620000008800 */
[----:B------:R-:W-:Y:S01]  /*0bc0*/  @!UP0 UMOV UR6, 0x400 ;  /* 0x0000040000068882 */ /* 0x000fe20000000000 */
[----:B------:R-:W-:Y:S01]  /*0bd0*/  LOP3.LUT R13, R0, 0xfffffffe, RZ, 0xc0, !PT ;  /* 0xfffffffe000d7812 */ /* 0x000fe200078ec0ff */
[----:B------:R-:W-:-:S04]  /*0be0*/  @!UP0 UIADD3 UR4, -UR4, 0x100000, URZ ;  /* 0x0010000004048890 */ /* 0x000fc8000fffe13f */
[----:B------:R-:W-:Y:S02]  /*0bf0*/  @!UP0 USHF.L.U32 UR5, UR4, 0xb, URZ ;  /* 0x0000000b04058899 */ /* 0x000fe4000800063f */
[----:B------:R-:W-:Y:S01]  /*0c00*/  @!UP0 USHF.L.U32 UR4, UR4, 0x1, URZ ;  /* 0x0000000104048899 */ /* 0x000fe2000800063f */
[----:B-1----:R-:W-:Y:S01]  /*0c10*/  ISETP.EQ.U32.AND P3, PT, R2, 0x1, PT ;  /* 0x000000010200780c */ /* 0x002fe20003f62070 */
[----:B------:R-:W-:-:S05]  /*0c20*/  IMAD.IADD R13, R14, 0x1, -R13 ;  /* 0x000000010e0d7824 */ /* 0x000fca00078e0a0d */
[----:B------:R-:W-:Y:S01]  /*0c30*/  ISETP.NE.AND P1, PT, R13, R10, PT ;  /* 0x0000000a0d00720c */ /* 0x000fe20003f25270 */
[----:B------:R-:W-:-:S05]  /*0c40*/  IMAD.SHL.U32 R13, R14, 0x4, RZ ;  /* 0x000000040e0d7824 */ /* 0x000fca00078e00ff */
[----:B------:R-:W-:Y:S01]  /*0c50*/  LOP3.LUT R22, R14, 0xc, R13, 0x78, !PT ;  /* 0x0000000c0e167812 */ /* 0x000fe200078e780d */
[----:B--2---:R-:W-:Y:S02]  /*0c60*/  IMAD R13, R11, R24, R8 ;  /* 0x000000180b0d7224 */ /* 0x004fe400078e0208 */
[----:B------:R-:W-:Y:S01]  /*0c70*/  VIADD R14, R7, 0xffffffff ;  /* 0xffffffff070e7836 */ /* 0x000fe20000000000 */
[----:B-----5:R-:W-:-:S03]  /*0c80*/  @!UP0 ULEA UR6, UR7, UR6, 0x18 ;  /* 0x0000000607068291 */ /* 0x020fc6000f8ec03f */
[----:B------:R-:W-:Y:S01]  /*0c90*/  @P1 LEA.HI R0, R22, R22, RZ, 0x1 ;  /* 0x0000001616001211 */ /* 0x000fe200078f08ff */
[----:B------:R-:W-:Y:S01]  /*0ca0*/  VOTEU.ALL UP0, P0 ;  /* 0x00000000003f7886 */ /* 0x000fe20000000000 */
[----:B------:R-:W-:Y:S02]  /*0cb0*/  LOP3.LUT P0, RZ, R12, 0x7, RZ, 0xc0, !PT ;  /* 0x000000070cff7812 */ /* 0x000fe4000780c0ff */
[----:B------:R-:W-:Y:S02]  /*0cc0*/  @P1 SHF.R.S32.HI R0, RZ, 0x1, R0 ;  /* 0x00000001ff001819 */ /* 0x000fe40000011400 */
[----:B------:R-:W-:Y:S02]  /*0cd0*/  ISETP.LT.U32.AND P0, PT, R22, 0x2, !P0 ;  /* 0x000000021600780c */ /* 0x000fe40004701070 */
[----:B------:R-:W-:Y:S02]  /*0ce0*/  @P1 ISETP.NE.AND P6, PT, R0, R13, PT ;  /* 0x0000000d0000120c */ /* 0x000fe40003fc5270 */
[----:B------:R-:W-:Y:S01]  /*0cf0*/  SEL R0, RZ, 0x1, !P0 ;  /* 0x00000001ff007807 */ /* 0x000fe20004000000 */
[----:B------:R-:W1:Y:S02]  /*0d00*/  FENCE.VIEW.ASYNC.S ;  /* 0x00000000000073c6 */ /* 0x000e640000000000 */
[----:B-1----:R1:W2:Y:S01]  /*0d10*/  @!UP0 SYNCS.EXCH.64 URZ, [UR6+0x130], UR4 ;  /* 0x00013004063f85b2 */ /* 0x0022a20008000100 */
[----:B------:R-:W-:-:S02]  /*0d20*/  @P1 SEL R23, RZ, 0x1, P6 ;  /* 0x00000001ff171807 */ /* 0x000fc40003000000 */
[C---:B------:R-:W-:Y:S02]  /*0d30*/  ISETP.EQ.OR P1, PT, R3.reuse, 0x3, !P4 ;  /* 0x000000030300780c */ /* 0x040fe40006722670 */
[----:B------:R-:W-:Y:S02]  /*0d40*/  ISETP.EQ.AND P6, PT, R3, 0x2, !P5 ;  /* 0x000000020300780c */ /* 0x000fe40006fc2270 */
[----:B------:R-:W-:Y:S02]  /*0d50*/  ISETP.EQ.AND P1, PT, R7, RZ, P1 ;  /* 0x000000ff0700720c */ /* 0x000fe40000f22270 */
[----:B------:R-:W-:Y:S02]  /*0d60*/  ISETP.GE.U32.AND P0, PT, R14, 0x2, PT ;  /* 0x000000020e00780c */ /* 0x000fe40003f06070 */
[----:B------:R-:W-:Y:S02]  /*0d70*/  SEL R2, RZ, 0x1, !P6 ;  /* 0x00000001ff027807 */ /* 0x000fe40007000000 */
[----:B------:R-:W-:-:S02]  /*0d80*/  SEL R19, RZ, 0x1, !P1 ;  /* 0x00000001ff137807 */ /* 0x000fc40004800000 */
[----:B------:R-:W-:Y:S01]  /*0d90*/  LOP3.LUT R23, R23, R0, RZ, 0xc0, !PT ;  /* 0x0000000017177212 */ /* 0x000fe200078ec0ff */
[----:B------:R1:W1:Y:S01]  /*0da0*/  @!UP1 SYNCS.EXCH.64 URZ, [UR6+0x138], UR4 ;  /* 0x00013804063f95b2 */ /* 0x0002620008000100 */
[----:B------:R-:W-:Y:S01]  /*0db0*/  SEL R0, R2, 0x2, P0 ;  /* 0x0000000202007807 */ /* 0x000fe20000000000 */
[----:B------:R-:W-:Y:S01]  /*0dc0*/  NOP ;  /* 0x0000000000007918 */ /* 0x000fe20000000000 */
[----:B------:R-:W-:Y:S01]  /*0dd0*/  SEL R19, R19, 0x2, P0 ;  /* 0x0000000213137807 */ /* 0x000fe20000000000 */
[----:B------:R-:W-:Y:S06]  /*0de0*/  @!P3 BRA `(.L_x_8) ;  /* 0x000000000008b947 */ /* 0x000fec0003800000 */
[----:B-1234-:R-:W-:Y:S01]  /*0df0*/  UCGABAR_ARV ;  /* 0x00000000000079c7 */ /* 0x01efe20008000000 */
[----:B------:R-:W-:Y:S05]  /*0e00*/  BRA `(.L_x_9) ;  /* 0x0000000000047947 */ /* 0x000fea0003800000 */
.L_x_8:
[----:B-1234-:R-:W-:Y:S01]  /*0e10*/  NOP ;  /* 0x0000000000007918 */ /* 0x01efe20000000000 */
.L_x_9:
[----:B------:R-:W1:Y:S01]  /*0e20*/  LDC R2, c[0x0][0x904] ;  /* 0x00024100ff027b82 */ /* 0x000e620000000800 */
[----:B------:R-:W-:Y:S02]  /*0e30*/  IMAD.U32 R12, RZ, RZ, UR9 ;  /* 0x00000009ff0c7e24 */ /* 0x000fe4000f8e00ff */
[----:B------:R-:W-:Y:S01]  /*0e40*/  IMAD.MOV.U32 R13, RZ, RZ, RZ ;  /* 0x000000ffff0d7224 */ /* 0x000fe200078e00ff */
[----:B-1----:R-:W-:-:S04]  /*0e50*/  ISETP.NE.AND P1, PT, R2, 0x1, PT ;  /* 0x000000010200780c */ /* 0x002fc80003f25270 */
[----:B------:R-:W-:-:S09]  /*0e60*/  P2R R7, PR, RZ, 0x2 ;  /* 0x00000002ff077803 */ /* 0x000fd20000000000 */
[----:B------:R-:W1:Y:S01]  /*0e70*/  @P1 LDC R17, c[0x0][0x10] ;  /* 0x00000400ff111b82 */ /* 0x000e620000000800 */
[----:B------:R-:W-:Y:S02]  /*0e80*/  @P1 IMAD.MOV.U32 R9, RZ, RZ, RZ ;  /* 0x000000ffff091224 */ /* 0x000fe400078e00ff */
[----:B------:R-:W-:-:S05]  /*0e90*/  @P1 IMAD.MOV.U32 R15, RZ, RZ, RZ ;  /* 0x000000ffff0f1224 */ /* 0x000fca00078e00ff */
[----:B------:R-:W2:Y:S01]  /*0ea0*/  @!P1 LDC R7, c[0x0][0xc] ;  /* 0x00000300ff079b82 */ /* 0x000ea20000000800 */
[----:B------:R-:W-:Y:S01]  /*0eb0*/  ULDC UR4, c[0x0][0xc] ;  /* 0x0000030000047ab9 */ /* 0x000fe20000000800 */
[----:B------:R-:W-:Y:S01]  /*0ec0*/  ULDC UR5, c[0x0][0x10] ;  /* 0x0000040000057ab9 */ /* 0x000fe20000000800 */
[----:B------:R-:W-:Y:S01]  /*0ed0*/  ULDC UR6, c[0x0][0x14] ;  /* 0x0000050000067ab9 */ /* 0x000fe20000000800 */
[----:B------:R-:W-:-:S04]  /*0ee0*/  UIMAD.WIDE.U32 UR4, UR4, UR5, URZ ;  /* 0x00000005040472a5 */ /* 0x000fc8000f8e003f */
[----:B------:R-:W-:Y:S02]  /*0ef0*/  UIMAD.WIDE.U32 UR36, UR4, UR6, URZ ;  /* 0x00000006042472a5 */ /* 0x000fe4000f8e003f */
[----:B------:R-:W-:-:S04]  /*0f00*/  UIMAD UR40, UR5, UR6, URZ ;  /* 0x00000006052872a4 */ /* 0x000fc8000f8e023f */
[----:B------:R-:W-:Y:S01]  /*0f10*/  UIADD3 UR40, UR37, UR40, URZ ;  /* 0x0000002825287290 */ /* 0x000fe2000fffe03f */
[----:B-1----:R-:W-:-:S04]  /*0f20*/  @P1 IMAD.WIDE.U32 R16, R17, UR9, R8 ;  /* 0x0000000911101c25 */ /* 0x002fc8000f8e0008 */
[----:B------:R-:W-:Y:S02]  /*0f30*/  @P1 IMAD.IADD R17, R17, 0x1, R15 ;  /* 0x0000000111111824 */ /* 0x000fe400078e020f */
[----:B--2---:R-:W-:-:S04]  /*0f40*/  @!P1 IMAD.WIDE.U32 R12, R8, R7, R12 ;  /* 0x00000007080c9225 */ /* 0x004fc800078e000c */
[----:B------:R-:W-:Y:S02]  /*0f50*/  @!P1 IMAD.MOV.U32 R16, RZ, RZ, R12 ;  /* 0x000000ffff109224 */ /* 0x000fe400078e000c */
[----:B------:R-:W-:Y:S01]  /*0f60*/  @!P1 IMAD.MOV.U32 R17, RZ, RZ, R13 ;  /* 0x000000ffff119224 */ /* 0x000fe200078e000d */
[----:B------:R-:W-:Y:S06]  /*0f70*/  @!P3 BRA `(.L_x_10) ;  /* 0x00000000000cb947 */ /* 0x000fec0003800000 */
[----:B------:R-:W-:Y:S01]  /*0f80*/  UCGABAR_WAIT ;  /* 0x0000000000007dc7 */ /* 0x000fe20008000000 */
[----:B------:R-:W-:Y:S01]  /*0f90*/  CCTL.IVALL ;  /* 0x00000000ff00798f */ /* 0x000fe20002000000 */
[----:B------:R-:W-:Y:S05]  /*0fa0*/  BRA `(.L_x_11) ;  /* 0x0000000000047947 */ /* 0x000fea0003800000 */
.L_x_10:
[----:B------:R-:W-:Y:S06]  /*0fb0*/  BAR.SYNC.DEFER_BLOCKING 0x0 ;  /* 0x0000000000007b1d */ /* 0x000fec0000010000 */
.L_x_11:
[----:B------:R-:W1:Y:S01]  /*0fc0*/  S2UR UR41, SR_CgaCtaId ;  /* 0x00000000002979c3 */ /* 0x000e620000008800 */
[----:B------:R-:W-:Y:S05]  /*0fd0*/  @!P5 BRA `(.L_x_12) ;  /* 0x0000003c0034d947 */ /* 0x000fea0003800000 */
[----:B------:R-:W-:-:S13]  /*0fe0*/  ISETP.GT.U32.AND P0, PT, R14, 0x1, PT ;  /* 0x000000010e00780c */ /* 0x000fda0003f04070 */
[----:B-1----:R-:W-:Y:S05]  /*0ff0*/  @P0 EXIT ;  /* 0x000000000000094d */ /* 0x002fea0003800000 */
[----:B------:R-:W-:Y:S01]  /*1000*/  ULDC.64 UR4, c[0x0][0x8f8] ;  /* 0x00023e0000047ab9 */ /* 0x000fe20000000a00 */
[----:B------:R-:W-:Y:S01]  /*1010*/  UMOV UR47, 0xffffffff ;  /* 0xffffffff002f7882 */ /* 0x000fe20000000000 */
[----:B------:R-:W-:Y:S01]  /*1020*/  ISETP.GE.U32.AND P0, PT, R16, UR4, PT ;  /* 0x0000000410007c0c */ /* 0x000fe2000bf06070 */
[----:B------:R-:W-:Y:S01]  /*1030*/  IMAD.MOV.U32 R3, RZ, RZ, -0x1 ;  /* 0xffffffffff037424 */ /* 0x000fe200078e00ff */
[----:B------:R-:W-:Y:S01]  /*1040*/  PRMT R56, RZ, 0x7610, R56 ;  /* 0x00007610ff387816 */ /* 0x000fe20000000038 */
[----:B------:R-:W-:Y:S01]  /*1050*/  IMAD.MOV.U32 R12, RZ, RZ, -0x1 ;  /* 0xffffffffff0c7424 */ /* 0x000fe200078e00ff */
[----:B------:R-:W-:Y:S02]  /*1060*/  ISETP.GE.U32.AND.EX P0, PT, R17, UR5, PT, P0 ;  /* 0x0000000511007c0c */ /* 0x000fe4000bf06100 */
[----:B------:R-:W-:-:S11]  /*1070*/  PRMT R6, RZ, 0x7610, R6 ;  /* 0x00007610ff067816 */ /* 0x000fd60000000006 */
[----:B------:R-:W-:Y:S05]  /*1080*/  @P0 BRA `(.L_x_13) ;  /* 0x0000000400240947 */ /* 0x000fea0003800000 */
[----:B------:R-:W1:Y:S01]  /*1090*/  LDC.64 R20, c[0x0][0x8d0] ;  /* 0x00023400ff147b82 */ /* 0x000e620000000a00 */
[----:B------:R-:W-:Y:S02]  /*10a0*/  IMAD.MOV.U32 R4, RZ, RZ, R16 ;  /* 0x000000ffff047224 */ /* 0x000fe400078e0010 */
[----:B------:R-:W-:-:S05]  /*10b0*/  IMAD.MOV.U32 R5, RZ, RZ, R17 ;  /* 0x000000ffff057224 */ /* 0x000fca00078e0011 */
[----:B------:R-:W2:Y:S08]  /*10c0*/  LDC R14, c[0x0][0x8d8] ;  /* 0x00023600ff0e7b82 */ /* 0x000eb00000000800 */
[----:B------:R-:W3:Y:S01]  /*10d0*/  LDC.64 R26, c[0x0][0x8c8] ;  /* 0x00023200ff1a7b82 */ /* 0x000ee20000000a00 */
[----:B-1----:R-:W-:-:S04]  /*10e0*/  ISETP.NE.U32.AND P0, PT, R20, RZ, PT ;  /* 0x000000ff1400720c */ /* 0x002fc80003f05070 */
[----:B------:R-:W-:-:S13]  /*10f0*/  ISETP.NE.AND.EX P0, PT, R21, RZ, PT, P0 ;  /* 0x000000ff1500720c */ /* 0x000fda0003f05300 */
[----:B--23--:R-:W-:Y:S05]  /*1100*/  @!P0 BRA `(.L_x_14) ;  /* 0x0000000000288947 */ /* 0x00cfea0003800000 */
[----:B------:R-:W1:Y:S02]  /*1110*/  LDC R3, c[0x0][0x8dc] ;  /* 0x00023700ff037b82 */ /* 0x000e640000000800 */
[----:B-1----:R-:W-:-:S05]  /*1120*/  IADD3 R3, P0, R16, R3, RZ ;  /* 0x0000000310037210 */ /* 0x002fca0007f1e0ff */
[----:B------:R-:W-:-:S04]  /*1130*/  IMAD.X R15, RZ, RZ, R17, P0 ;  /* 0x000000ffff0f7224 */ /* 0x000fc800000e0611 */
[----:B------:R-:W-:-:S04]  /*1140*/  IMAD.WIDE.U32 R4, R15, R20, RZ ;  /* 0x000000140f047225 */ /* 0x000fc800078e00ff */
[----:B------:R-:W-:-:S04]  /*1150*/  IMAD.WIDE.U32 R6, P0, R3, R21, R4 ;  /* 0x0000001503067225 */ /* 0x000fc80007800004 */
[----:B------:R-:W-:-:S04]  /*1160*/  IMAD.WIDE.U32 R4, R3, R20, RZ ;  /* 0x0000001403047225 */ /* 0x000fc800078e00ff */
[----:B------:R-:W-:Y:S01]  /*1170*/  IMAD.X R13, RZ, RZ, RZ, P0 ;  /* 0x000000ffff0d7224 */ /* 0x000fe200000e06ff */
[----:B------:R-:W-:Y:S01]  /*1180*/  IADD3 RZ, P0, R5, R6, RZ ;  /* 0x0000000605ff7210 */ /* 0x000fe20007f1e0ff */
[----:B------:R-:W-:-:S04]  /*1190*/  IMAD.MOV.U32 R12, RZ, RZ, R7 ;  /* 0x000000ffff0c7224 */ /* 0x000fc800078e0007 */
[----:B------:R-:W-:-:S08]  /*11a0*/  IMAD.WIDE.U32.X R4, R15, R21, R12, P0 ;  /* 0x000000150f047225 */ /* 0x000fd000000e040c */
.L_x_14:
[----:B------:R-:W1:Y:S01]  /*11b0*/  LDC.64 R28, c[0x0][0x8e8] ;  /* 0x00023a00ff1c7b82 */ /* 0x000e620000000a00 */
[-CC-:B------:R-:W-:Y:S01]  /*11c0*/  SHF.R.U64 R30, R4, R14.reuse, R5.reuse ;  /* 0x0000000e041e7219 */ /* 0x180fe20000001205 */
[----:B------:R-:W-:Y:S01]  /*11d0*/  ULDC UR4, c[0x0][0x900] ;  /* 0x0002400000047ab9 */ /* 0x000fe20000000800 */
[----:B------:R-:W-:Y:S01]  /*11e0*/  SHF.R.U32.HI R3, RZ, R14, R5 ;  /* 0x0000000eff037219 */ /* 0x000fe20000011605 */
[----:B------:R-:W-:Y:S01]  /*11f0*/  IMAD R25, R11, R24, R8 ;  /* 0x000000180b197224 */ /* 0x000fe200078e0208 */
[----:B------:R-:W-:-:S03]  /*1200*/  IADD3 R7, P0, RZ, -R30, RZ ;  /* 0x8000001eff077210 */ /* 0x000fc60007f1e0ff */
[----:B------:R-:W2:Y:S02]  /*1210*/  LDC R20, c[0x0][0x8c0] ;  /* 0x00023000ff147b82 */ /* 0x000ea40000000800 */
[----:B------:R-:W-:Y:S02]  /*1220*/  IMAD.X R3, RZ, RZ, ~R3, P0 ;  /* 0x000000ffff037224 */ /* 0x000fe400000e0e03 */
[----:B------:R-:W-:-:S04]  /*1230*/  IMAD.WIDE.U32 R4, R7, R26, R16 ;  /* 0x0000001a07047225 */ /* 0x000fc800078e0010 */
[----:B------:R-:W3:Y:S01]  /*1240*/  LDC R14, c[0x0][0x8b0] ;  /* 0x00022c00ff0e7b82 */ /* 0x000ee20000000800 */
[----:B------:R-:W-:-:S04]  /*1250*/  IMAD R6, R3, R26, RZ ;  /* 0x0000001a03067224 */ /* 0x000fc800078e02ff */
[----:B------:R-:W-:-:S03]  /*1260*/  IMAD R3, R7, R27, R6 ;  /* 0x0000001b07037224 */ /* 0x000fc600078e0206 */
[----:B------:R-:W4:Y:S01]  /*1270*/  LDC R26, c[0x0][0x8a8] ;  /* 0x00022a00ff1a7b82 */ /* 0x000f220000000800 */
[----:B------:R-:W-:Y:S01]  /*1280*/  IMAD.IADD R3, R5, 0x1, R3 ;  /* 0x0000000105037824 */ /* 0x000fe200078e0203 */
[----:B-1----:R-:W-:-:S04]  /*1290*/  ISETP.NE.U32.AND P0, PT, R28, RZ, PT ;  /* 0x000000ff1c00720c */ /* 0x002fc80003f05070 */
[----:B------:R-:W-:Y:S02]  /*12a0*/  ISETP.NE.AND.EX P0, PT, R29, RZ, PT, P0 ;  /* 0x000000ff1d00720c */ /* 0x000fe40003f05300 */
[----:B------:R-:W1:Y:S01]  /*12b0*/  LDC R13, c[0x0][0x8f0] ;  /* 0x00023c00ff0d7b82 */ /* 0x000e620000000800 */
[-CC-:B--2---:R-:W-:Y:S02]  /*12c0*/  SHF.R.U64 R12, R4, R20.reuse, R3.reuse ;  /* 0x00000014040c7219 */ /* 0x184fe40000001203 */
[----:B------:R-:W-:-:S05]  /*12d0*/  SHF.R.U32.HI R3, RZ, R20, R3 ;  /* 0x00000014ff037219 */ /* 0x000fca0000011603 */
[----:B------:R-:W2:Y:S01]  /*12e0*/  LDC R15, c[0x0][0x8e0] ;  /* 0x00023800ff0f7b82 */ /* 0x000ea20000000800 */
[-CC-:B---3--:R-:W-:Y:S02]  /*12f0*/  SHF.R.U64 R20, R12, R14.reuse, R3.reuse ;  /* 0x0000000e0c147219 */ /* 0x188fe40000001203 */
[----:B------:R-:W-:Y:S01]  /*1300*/  SHF.R.U32.HI R4, RZ, R14, R3 ;  /* 0x0000000eff047219 */ /* 0x000fe20000011603 */
[----:B------:R-:W-:-:S03]  /*1310*/  IMAD.MOV.U32 R3, RZ, RZ, -0x1 ;  /* 0xffffffffff037424 */ /* 0x000fc600078e00ff */
[--C-:B------:R-:W-:Y:S01]  /*1320*/  SHF.R.U64 R14, R20, UR4, R4.reuse ;  /* 0x00000004140e7c19 */ /* 0x100fe20008001204 */
[----:B------:R-:W3:Y:S01]  /*1330*/  LDC R21, c[0x0][0x8b8] ;  /* 0x00022e00ff157b82 */ /* 0x000ee20000000800 */
[----:B------:R-:W-:Y:S02]  /*1340*/  SHF.L.U32 R3, R3, UR4, RZ ;  /* 0x0000000403037c19 */ /* 0x000fe400080006ff */
[----:B------:R-:W-:Y:S01]  /*1350*/  SHF.R.U32.HI R5, RZ, UR4, R4 ;  /* 0x00000004ff057c19 */ /* 0x000fe20008011604 */
[----:B------:R-:W-:Y:S01]  /*1360*/  IMAD.MOV.U32 R4, RZ, RZ, R14 ;  /* 0x000000ffff047224 */ /* 0x000fe200078e000e */
[----:B------:R-:W-:Y:S01]  /*1370*/  LOP3.LUT R3, RZ, R3, RZ, 0x33, !PT ;  /* 0x00000003ff037212 */ /* 0x000fe200078e33ff */
[----:B----4-:R-:W-:Y:S06]  /*1380*/  @!P0 BRA `(.L_x_15) ;  /* 0x0000000000288947 */ /* 0x010fec0003800000 */
[----:B------:R-:W4:Y:S02]  /*1390*/  LDC R9, c[0x0][0x8f4] ;  /* 0x00023d00ff097b82 */ /* 0x000f240000000800 */
[----:B----4-:R-:W-:-:S05]  /*13a0*/  IADD3 R9, P0, R14, R9, RZ ;  /* 0x000000090e097210 */ /* 0x010fca0007f1e0ff */
        /* <DEDUP_REMOVED lines=8> */
.L_x_15:
[----:B-1----:R-:W-:Y:S01]  /*1430*/  SHF.R.U64 R4, R4, R13, R5 ;  /* 0x0000000d04047219 */ /* 0x002fe20000001205 */
[----:B------:R-:W-:Y:S01]  /*1440*/  USHF.L.U32 UR4, UR42, UR4, URZ ;  /* 0x000000042a047299 */ /* 0x000fe2000800063f */
[----:B------:R-:W-:Y:S01]  /*1450*/  LOP3.LUT R3, R20, R3, RZ, 0xc0, !PT ;  /* 0x0000000314037212 */ /* 0x000fe200078ec0ff */
[----:B------:R-:W-:Y:S01]  /*1460*/  VIADD R5, R26, 0xffffffff ;  /* 0xffffffff1a057836 */ /* 0x000fe20000000000 */
[----:B------:R-:W-:Y:S01]  /*1470*/  SEL R10, R10, R25, !P1 ;  /* 0x000000190a0a7207 */ /* 0x000fe20004800000 */
[----:B------:R-:W-:Y:S01]  /*1480*/  IMAD.MOV R6, RZ, RZ, -R4 ;  /* 0x000000ffff067224 */ /* 0x000fe200078e0a04 */
[----:B------:R-:W-:Y:S01]  /*1490*/  R2UR UR47, R30 ;  /* 0x000000001e2f72ca */ /* 0x000fe200000e0000 */
[----:B------:R-:W-:Y:S01]  /*14a0*/  IMAD R7, R4, UR4, R3 ;  /* 0x0000000404077c24 */ /* 0x000fe2000f8e0203 */
[----:B------:R-:W-:Y:S01]  /*14b0*/  LOP3.LUT R5, R12, R5, RZ, 0xc0, !PT ;  /* 0x000000050c057212 */ /* 0x000fe200078ec0ff */
[----:B--2---:R-:W-:Y:S02]  /*14c0*/  IMAD R3, R6, R15, R14 ;  /* 0x0000000f06037224 */ /* 0x004fe400078e020e */
[----:B---3--:R-:W-:-:S02]  /*14d0*/  IMAD R10, R7, R21, R10 ;  /* 0x00000015070a7224 */ /* 0x008fc400078e020a */
[----:B------:R-:W-:Y:S02]  /*14e0*/  IMAD R3, R3, R26, R5 ;  /* 0x0000001a03037224 */ /* 0x000fe400078e0205 */
[----:B------:R-:W-:-:S03]  /*14f0*/  IMAD.MOV.U32 R6, RZ, RZ, 0x1 ;  /* 0x00000001ff067424 */ /* 0x000fc600078e00ff */
[----:B------:R-:W-:Y:S02]  /*1500*/  SEL R12, R3, R10, !P1 ;  /* 0x0000000a030c7207 */ /* 0x000fe40004800000 */
[----:B------:R-:W-:-:S07]  /*1510*/  SEL R3, R10, R3, !P1 ;  /* 0x000000030a037207 */ /* 0x000fce0004800000 */
.L_x_13:
[----:B------:R-:W-:-:S08]  /*1520*/  NOP ;  /* 0x0000000000007918 */ /* 0x000fd00000000000 */
[----:B------:R-:W1:Y:S02]  /*1530*/  USETMAXREG.TRY_ALLOC.CTAPOOL UP0, 0xe8 ;  /* 0x000000e8000079c8 */ /* 0x000e640008000600 */
[----:B-1----:R-:W-:-:S13]  /*1540*/  PLOP3.LUT P0, PT, PT, PT, UP0, 0x80, 0x0 ;  /* 0x000000000000781c */ /* 0x002fda0003f0f008 */
[----:B------:R-:W-:Y:S05]  /*1550*/  @!P0 BRA `(.L_x_13) ;  /* 0xfffffffc00f08947 */ /* 0x000fea000383ffff */
[----:B------:R-:W-:Y:S02]  /*1560*/  ULDC.64 UR4, c[0x0][0x590] ;  /* 0x0001640000047ab9 */ /* 0x000fe40000000a00 */
[----:B------:R-:W-:-:S04]  /*1570*/  ISETP.NE.U32.AND P0, PT, RZ, UR4, PT ;  /* 0x00000004ff007c0c */ /* 0x000fc8000bf05070 */
[----:B------:R-:W-:-:S13]  /*1580*/  ISETP.NE.AND.EX P0, PT, RZ, UR5, PT, P0 ;  /* 0x00000005ff007c0c */ /* 0x000fda000bf05300 */
[----:B------:R-:W-:Y:S05]  /*1590*/  @P0 BRA `(.L_x_16) ;  /* 0x00000000002c0947 */ /* 0x000fea0003800000 */
[----:B------:R-:W-:Y:S02]  /*15a0*/  ULDC.64 UR4, c[0x0][0x588] ;  /* 0x0001620000047ab9 */ /* 0x000fe40000000a00 */
[----:B------:R-:W-:-:S04]  /*15b0*/  ISETP.NE.U32.AND P0, PT, RZ, UR4, PT ;  /* 0x00000004ff007c0c */ /* 0x000fc8000bf05070 */
[----:B------:R-:W-:-:S13]  /*15c0*/  ISETP.NE.AND.EX P0, PT, RZ, UR5, PT, P0 ;  /* 0x00000005ff007c0c */ /* 0x000fda000bf05300 */
[----:B------:R-:W-:Y:S05]  /*15d0*/  @!P0 BRA `(.L_x_17) ;  /* 0x0000000000108947 */ /* 0x000fea0003800000 */
[----:B------:R-:W1:Y:S02]  /*15e0*/  LDC.64 R4, c[0x0][0x588] ;  /* 0x00016200ff047b82 */ /* 0x000e640000000a00 */
[----:B-1----:R1:W5:Y:S01]  /*15f0*/  LDG.E R57, desc[UR38][R4.64] ;  /* 0x0000002604397981 */ /* 0x002362000c1e1900 */
[----:B------:R-:W-:Y:S01]  /*1600*/  IMAD.MOV.U32 R56, RZ, RZ, 0x1 ;  /* 0x00000001ff387424 */ /* 0x000fe200078e00ff */
[----:B------:R-:W-:Y:S06]  /*1610*/  BRA `(.L_x_16) ;  /* 0x00000000000c7947 */ /* 0x000fec0003800000 */
.L_x_17:
[----:B------:R-:W-:Y:S01]  /*1620*/  ULDC UR4, c[0x0][0x580] ;  /* 0x0001600000047ab9 */ /* 0x000fe20000000800 */
[----:B------:R-:W-:Y:S02]  /*1630*/  IMAD.MOV.U32 R56, RZ, RZ, 0x1 ;  /* 0x00000001ff387424 */ /* 0x000fe400078e00ff */
[----:B------:R-:W-:-:S07]  /*1640*/  IMAD.U32 R57, RZ, RZ, UR4 ;  /* 0x00000004ff397e24 */ /* 0x000fce000f8e00ff */
.L_x_16:
        /* <DEDUP_REMOVED lines=8> */
[----:B------:R-:W2:Y:S02]  /*16d0*/  LDC.64 R58, c[0x0][0x5a8] ;  /* 0x00016a00ff3a7b82 */ /* 0x000ea40000000a00 */
[----:B--2---:R2:W5:Y:S01]  /*16e0*/  LDG.E R58, desc[UR38][R58.64] ;  /* 0x000000263a3a7981 */ /* 0x004562000c1e1900 */
[----:B------:R-:W-:Y:S05]  /*16f0*/  BRA `(.L_x_18) ;  /* 0x0000000000087947 */ /* 0x000fea0003800000 */
.L_x_19:
[----:B------:R-:W-:Y:S02]  /*1700*/  ULDC UR4, c[0x0][0x5a0] ;  /* 0x0001680000047ab9 */ /* 0x000fe40000000800 */
[----:B------:R-:W-:-:S07]  /*1710*/  IMAD.U32 R58, RZ, RZ, UR4 ;  /* 0x00000004ff3a7e24 */ /* 0x000fce000f8e00ff */
.L_x_18:
[----:B------:R-:W-:-:S13]  /*1720*/  LOP3.LUT P0, RZ, R6, 0xff, RZ, 0xc0, !PT ;  /* 0x000000ff06ff7812 */ /* 0x000fda000780c0ff */
[----:B------:R-:W-:Y:S05]  /*1730*/  @!P0 EXIT ;  /* 0x000000000000894d */ /* 0x000fea0003800000 */
[----:B------:R-:W3:Y:S01]  /*1740*/  S2UR UR6, SR_CgaCtaId ;  /* 0x00000000000679c3 */ /* 0x000ee20000008800 */
[C---:B-1----:R-:W-:Y:S01]  /*1750*/  IMAD.SHL.U32 R4, R18.reuse, 0x10, RZ ;  /* 0x0000001012047824 */ /* 0x042fe200078e00ff */
[----:B------:R-:W-:Y:S01]  /*1760*/  ULDC UR4, c[0x0][0x28c] ;  /* 0x0000a30000047ab9 */ /* 0x000fe20000000800 */
[C---:B------:R-:W-:Y:S01]  /*1770*/  IMAD.SHL.U32 R5, R18.reuse, 0x2, RZ ;  /* 0x0000000212057824 */ /* 0x040fe200078e00ff */
[----:B------:R-:W-:Y:S01]  /*1780*/  UIADD3 UR4, UR4, 0x3f, URZ ;  /* 0x0000003f04047890 */ /* 0x000fe2000fffe03f */
[----:B------:R-:W-:Y:S01]  /*1790*/  IMAD.SHL.U32 R7, R18, 0x8, RZ ;  /* 0x0000000812077824 */ /* 0x000fe200078e00ff */
[----:B------:R-:W-:Y:S01]  /*17a0*/  LOP3.LUT R4, R4, 0xe00, RZ, 0xc0, !PT ;  /* 0x00000e0004047812 */ /* 0x000fe200078ec0ff */
[----:B------:R-:W-:Y:S01]  /*17b0*/  UMOV UR50, 0x400 ;  /* 0x0000040000327882 */ /* 0x000fe20000000000 */
[----:B------:R-:W-:Y:S01]  /*17c0*/  USHF.R.S32.HI UR5, URZ, 0x1f, UR4 ;  /* 0x0000001f3f057899 */ /* 0x000fe20008011404 */
[----:B------:R-:W-:Y:S01]  /*17d0*/  LOP3.LUT R62, R0, 0x1, RZ, 0xfc, !PT ;  /* 0x00000001003e7812 */ /* 0x000fe200078efcff */
[----:B------:R-:W-:Y:S01]  /*17e0*/  IMAD.MOV.U32 R61, RZ, RZ, RZ ;  /* 0x000000ffff3d7224 */ /* 0x000fe200078e00ff */
[----:B------:R-:W-:Y:S01]  /*17f0*/  LOP3.LUT R4, R4, 0x6, R5, 0xf8, !PT ;  /* 0x0000000604047812 */ /* 0x000fe200078ef805 */
[----:B------:R-:W-:Y:S01]  /*1800*/  ULEA.HI UR5, UR5, UR4, URZ, 0x6 ;  /* 0x0000000405057291 */ /* 0x000fe2000f8f303f */
[----:B------:R-:W-:Y:S01]  /*1810*/  LOP3.LUT R5, R7, 0x80, RZ, 0xc0, !PT ;  /* 0x0000008007057812 */ /* 0x000fe200078ec0ff */
[----:B------:R-:W-:Y:S01]  /*1820*/  IMAD.MOV.U32 R64, RZ, RZ, RZ ;  /* 0x000000ffff407224 */ /* 0x000fe200078e00ff */
[----:B------:R-:W-:Y:S01]  /*1830*/  LOP3.LUT R4, R4, 0x60, R7, 0xf8, !PT ;  /* 0x0000006004047812 */ /* 0x000fe200078ef807 */
[----:B------:R-:W-:Y:S01]  /*1840*/  USHF.R.S32.HI UR51, URZ, 0x6, UR5 ;  /* 0x000000063f337899 */ /* 0x000fe20008011405 */
[----:B------:R-:W-:Y:S01]  /*1850*/  LOP3.LUT R5, R5, 0x10, R18, 0xf8, !PT ;  /* 0x0000001005057812 */ /* 0x000fe200078ef812 */
[----:B------:R-:W-:Y:S01]  /*1860*/  ULDC.64 UR48, c[0x0][0x198] ;  /* 0x0000660000307ab9 */ /* 0x000fe20000000a00 */
[----:B------:R-:W-:Y:S01]  /*1870*/  LOP3.LUT R95, R19, 0x1, RZ, 0xfc, !PT ;  /* 0x00000001135f7812 */ /* 0x000fe200078efcff */
[----:B------:R-:W-:Y:S01]  /*1880*/  UMOV UR43, URZ ;  /* 0x0000003f002b7c82 */ /* 0x000fe20008000000 */
[----:B--2---:R-:W-:Y:S01]  /*1890*/  LOP3.LUT R59, R4, R5, RZ, 0xfc, !PT ;  /* 0x00000005043b7212 */ /* 0x004fe200078efcff */
[----:B------:R-:W-:Y:S01]  /*18a0*/  UMOV UR4, URZ ;  /* 0x0000003f00047c82 */ /* 0x000fe20008000000 */
[----:B---3--:R-:W-:-:S06]  /*18b0*/  ULEA UR50, UR6, UR50, 0x18 ;  /* 0x0000003206327291 */ /* 0x008fcc000f8ec03f */
[----:B------:R-:W-:-:S07]  /*18c0*/  VIADD R60, R59, UR50 ;  /* 0x000000323b3c7c36 */ /* 0x000fce0008000000 */
.L_x_78:
[----:B------:R-:W-:Y:S01]  /*18d0*/  LOP3.LUT R0, R18, 0x80, RZ, 0xc0, !PT ;  /* 0x0000008012007812 */ /* 0x000fe200078ec0ff */
[----:B------:R-:W1:Y:S01]  /*18e0*/  LDC R4, c[0x0][0x28c] ;  /* 0x0000a300ff047b82 */ /* 0x000e620000000800 */
[----:B------:R-:W-:Y:S01]  /*18f0*/  UMOV UR5, URZ ;  /* 0x0000003f00057c82 */ /* 0x000fe20008000000 */
[----:B------:R-:W-:Y:S01]  /*1900*/  UMOV UR6, URZ ;  /* 0x0000003f00067c82 */ /* 0x000fe20008000000 */
[----:B------:R-:W-:Y:S01]  /*1910*/  SHF.R.U32.HI R0, RZ, 0x7, R0 ;  /* 0x00000007ff007819 */ /* 0x000fe20000011600 */
[----:B------:R-:W-:Y:S01]  /*1920*/  UMOV UR13, UR4 ;  /* 0x00000004000d7c82 */ /* 0x000fe20008000000 */
[----:B------:R-:W-:Y:S01]  /*1930*/  CS2R R70, SRZ ;  /* 0x0000000000467805 */ /* 0x000fe2000001ff00 */
[----:B------:R-:W-:Y:S01]  /*1940*/  IMAD.MOV.U32 R63, RZ, RZ, RZ ;  /* 0x000000ffff3f7224 */ /* 0x000fe200078e00ff */
[----:B------:R-:W-:Y:S02]  /*1950*/  CS2R R68, SRZ ;  /* 0x0000000000447805 */ /* 0x000fe4000001ff00 */
[----:B------:R-:W-:Y:S01]  /*1960*/  CS2R R66, SRZ ;  /* 0x0000000000427805 */ /* 0x000fe2000001ff00 */
[----:B------:R-:W2:Y:S01]  /*1970*/  SHFL.IDX PT, R0, R0, RZ, 0x1f ;  /* 0x00001fff00007589 */ /* 0x000ea200000e0000 */
[----:B------:R-:W-:Y:S01]  /*1980*/  CS2R R72, SRZ ;  /* 0x0000000000487805 */ /* 0x000fe2000001ff00 */
[----:B------:R-:W-:Y:S01]  /*1990*/  IMAD.MOV.U32 R65, RZ, RZ, RZ ;  /* 0x000000ffff417224 */ /* 0x000fe200078e00ff */
[----:B------:R-:W-:-:S02]  /*19a0*/  CS2R R74, SRZ ;  /* 0x00000000004a7805 */ /* 0x000fc4000001ff00 */
[----:B------:R-:W-:Y:S02]  /*19b0*/  CS2R R76, SRZ ;  /* 0x00000000004c7805 */ /* 0x000fe4000001ff00 */
[----:B------:R-:W-:Y:S02]  /*19c0*/  CS2R R78, SRZ ;  /* 0x00000000004e7805 */ /* 0x000fe4000001ff00 */
[----:B------:R-:W-:Y:S02]  /*19d0*/  CS2R R80, SRZ ;  /* 0x0000000000507805 */ /* 0x000fe4000001ff00 */
[----:B------:R-:W-:Y:S02]  /*19e0*/  CS2R R82, SRZ ;  /* 0x0000000000527805 */ /* 0x000fe4000001ff00 */
[----:B------:R-:W-:Y:S02]  /*19f0*/  CS2R R84, SRZ ;  /* 0x0000000000547805 */ /* 0x000fe4000001ff00 */
[----:B------:R-:W-:-:S02]  /*1a00*/  CS2R R86, SRZ ;  /* 0x0000000000567805 */ /* 0x000fc4000001ff00 */
[----:B------:R-:W-:Y:S02]  /*1a10*/  CS2R R88, SRZ ;  /* 0x0000000000587805 */ /* 0x000fe4000001ff00 */
[----:B------:R-:W-:Y:S02]  /*1a20*/  CS2R R90, SRZ ;  /* 0x00000000005a7805 */ /* 0x000fe4000001ff00 */
[----:B------:R-:W-:Y:S01]  /*1a30*/  CS2R R92, SRZ ;  /* 0x00000000005c7805 */ /* 0x000fe2000001ff00 */
[----:B------:R-:W-:Y:S01]  /*1a40*/  IMAD.MOV.U32 R94, RZ, RZ, RZ ;  /* 0x000000ffff5e7224 */ /* 0x000fe200078e00ff */
[----:B------:R-:W-:Y:S02]  /*1a50*/  CS2R R24, SRZ ;  /* 0x0000000000187805 */ /* 0x000fe4000001ff00 */
[----:B-1----:R-:W-:Y:S01]  /*1a60*/  ISETP.GE.AND P0, PT, R4, 0x1, PT ;  /* 0x000000010400780c */ /* 0x002fe20003f06270 */
[----:B------:R-:W-:Y:S01]  /*1a70*/  IMAD.MOV.U32 R96, RZ, RZ, RZ ;  /* 0x000000ffff607224 */ /* 0x000fe200078e00ff */
[----:B------:R-:W-:Y:S01]  /*1a80*/  CS2R R26, SRZ ;  /* 0x00000000001a7805 */ /* 0x000fe2000001ff00 */
[----:B------:R-:W-:Y:S01]  /*1a90*/  IMAD.U32 R7, RZ, RZ, UR43 ;  /* 0x0000002bff077e24 */ /* 0x000fe2000f8e00ff */
[----:B------:R-:W-:-:S02]  /*1aa0*/  CS2R R28, SRZ ;  /* 0x00000000001c7805 */ /* 0x000fc4000001ff00 */
[----:B------:R-:W-:Y:S02]  /*1ab0*/  CS2R R30, SRZ ;  /* 0x00000000001e7805 */ /* 0x000fe4000001ff00 */
[----:B------:R-:W-:Y:S02]  /*1ac0*/  CS2R R32, SRZ ;  /* 0x0000000000207805 */ /* 0x000fe4000001ff00 */
[----:B------:R-:W-:Y:S02]  /*1ad0*/  CS2R R34, SRZ ;  /* 0x0000000000227805 */ /* 0x000fe4000001ff00 */
[----:B------:R-:W-:Y:S02]  /*1ae0*/  CS2R R36, SRZ ;  /* 0x0000000000247805 */ /* 0x000fe4000001ff00 */
[----:B--2---:R-:W-:Y:S02]  /*1af0*/  R2UR UR7, R0 ;  /* 0x00000000000772ca */ /* 0x004fe400000e0000 */
        /* <DEDUP_REMOVED lines=8> */
[----:B------:R-:W-:Y:S01]  /*1b80*/  CS2R R54, SRZ ;  /* 0x0000000000367805 */ /* 0x000fe2000001ff00 */
[----:B------:R-:W-:-:S04]  /*1b90*/  ULEA.HI UR8, UR7, UR7, URZ, 0x1 ;  /* 0x0000000707087291 */ /* 0x000fc8000f8f083f */
[----:B------:R-:W-:-:S04]  /*1ba0*/  ULOP3.LUT UR8, UR8, 0xffffe, URZ, 0xc0, !UPT ;  /* 0x000ffffe08087892 */ /* 0x000fc8000f8ec03f */
[----:B------:R-:W-:-:S03]  /*1bb0*/  UIADD3 UR8, UR7, -UR8, URZ ;  /* 0x8000000807087290 */ /* 0x000fc6000fffe03f */
[----:B------:R-:W-:Y:S01]  /*1bc0*/  UMOV UR7, URZ ;  /* 0x0000003f00077c82 */ /* 0x000fe20008000000 */
[----:B------:R-:W-:-:S04]  /*1bd0*/  ULEA UR8, UR8, UR50, 0xc ;  /* 0x0000003208087291 */ /* 0x000fc8000f8e603f */
[----:B------:R-:W-:-:S04]  /*1be0*/  UIADD3 UR8, UR8, 0x4300, URZ ;  /* 0x0000430008087890 */ /* 0x000fc8000fffe03f */
[----:B------:R-:W-:-:S04]  /*1bf0*/  USHF.R.U32.HI UR8, URZ, 0x4, UR8 ;  /* 0x000000043f087899 */ /* 0x000fc80008011608 */
[----:B------:R-:W-:Y:S01]  /*1c00*/  ULOP3.LUT UR12, UR8, 0x3fff, URZ, 0xc0, !UPT ;  /* 0x00003fff080c7892 */ /* 0x000fe2000f8ec03f */
[----:B------:R-:W-:Y:S11]  /*1c10*/  @!P0 BRA `(.L_x_20) ;  /* 0x00000004007c8947 */ /* 0x000ff60003800000 */
[----:B------:R-:W-:-:S13]  /*1c20*/  ISETP.NE.AND P1, PT, R95, 0x3, PT ;  /* 0x000000035f00780c */ /* 0x000fda0003f25270 */
[----:B------:R-:W-:Y:S05]  /*1c30*/  @!P1 BRA `(.L_x_21) ;  /* 0x0000000000049947 */ /* 0x000fea0003800000 */
[----:B------:R-:W-:Y:S01]  /*1c40*/  BPT.TRAP 0x1 ;  /* 0x000000040000795c */ /* 0x000fe20000300000 */
.L_x_21:
[----:B------:R-:W-:Y:S01]  /*1c50*/  ULEA UR5, UR4, UR50, 0x3 ;  /* 0x0000003204057291 */ /* 0x000fe2000f8e183f */
[----:B------:R-:W-:-:S05]  /*1c60*/  IMAD.U32 R0, RZ, RZ, UR43 ;  /* 0x0000002bff007e24 */ /* 0x000fca000f8e00ff */
[----:B------:R-:W-:-:S04]  /*1c70*/  SHF.L.U32 R0, R0, 0x1f, RZ ;  /* 0x0000001f00007819 */ /* 0x000fc800000006ff */
[----:B------:R1:W2:Y:S01]  /*1c80*/  SYNCS.PHASECHK.TRANS64.TRYWAIT P0, [UR5], R0 ;  /* 0x00000000ff0075a7 */ /* 0x0002a20008000145 */
[----:B------:R-:W-:Y:S05]  /*1c90*/  @!P1 BRA `(.L_x_22) ;  /* 0x0000000000049947 */ /* 0x000fea0003800000 */
[----:B------:R-:W-:Y:S01]  /*1ca0*/  BPT.TRAP 0x1 ;  /* 0x000000040000795c */ /* 0x000fe20000300000 */
.L_x_22:
[----:B--2---:R-:W-:Y:S05]  /*1cb0*/  @P0 BRA `(.L_x_23) ;  /* 0x0000000000080947 */ /* 0x004fea0003800000 */
[----:B------:R-:W2:Y:S02]  /*1cc0*/  SYNCS.PHASECHK.TRANS64.TRYWAIT P0, [UR5], R0 ;  /* 0x00000000ff0075a7 */ /* 0x000ea40008000145 */
[----:B--2---:R-:W-:Y:S05]  /*1cd0*/  @!P0 BRA `(.L_x_24) ;  /* 0x0000005800cc8947 */ /* 0x004fea0003800000 */
.L_x_23:
[----:B------:R-:W-:Y:S01]  /*1ce0*/  UIADD3 UR5, UR50, 0x26300, URZ ;  /* 0x0002630032057890 */ /* 0x000fe2000fffe03f */
[----:B------:R-:W-:Y:S01]  /*1cf0*/  WARPGROUP.ARRIVE ;  /* 0x00000000000079c5 */ /* 0x000fe20000000000 */
[----:B------:R-:W-:Y:S01]  /*1d00*/  ULOP3.LUT UR8, UR12, 0x10000, URZ, 0xfc, !UPT ;  /* 0x000100000c087892 */ /* 0x000fe2000f8efc3f */
[----:B------:R-:W-:Y:S01]  /*1d10*/  CS2R R70, SRZ ;  /* 0x0000000000467805 */ /* 0x000fe2000001ff00 */
[----:B------:R-:W-:Y:S01]  /*1d20*/  USHF.R.U32.HI UR5, URZ, 0x4, UR5 ;  /* 0x000000043f057899 */ /* 0x000fe20008011605 */
[----:B------:R-:W-:Y:S01]  /*1d30*/  IMAD.MOV.U32 R63, RZ, RZ, RZ ;  /* 0x000000ffff3f7224 */ /* 0x000fe200078e00ff */
[----:B------:R-:W-:Y:S01]  /*1d40*/  ULEA UR8, UR4, UR8, 0x9 ;  /* 0x0000000804087291 */ /* 0x000fe2000f8e483f */
[----:B------:R-:W-:Y:S01]  /*1d50*/  CS2R R68, SRZ ;  /* 0x0000000000447805 */ /* 0x000fe2000001ff00 */
[----:B------:R-:W-:Y:S01]  /*1d60*/  ULOP3.LUT UR5, UR5, 0x3fff, URZ, 0xc0, !UPT ;  /* 0x00003fff05057892 */ /* 0x000fe2000f8ec03f */
[----:B------:R-:W-:Y:S01]  /*1d70*/  CS2R R66, SRZ ;  /* 0x0000000000427805 */ /* 0x000fe2000001ff00 */
[----:B------:R-:W-:Y:S01]  /*1d80*/  UMOV UR9, 0x80000020 ;  /* 0x8000002000097882 */ /* 0x000fe20000000000 */
[----:B------:R-:W-:Y:S01]  /*1d90*/  UMOV UR11, 0x80000020 ;  /* 0x80000020000b7882 */ /* 0x000fe20000000000 */
[----:B------:R-:W-:Y:S01]  /*1da0*/  ULOP3.LUT UR5, UR5, 0x10000, URZ, 0xfc, !UPT ;  /* 0x0001000005057892 */ /* 0x000fe2000f8efc3f */
[----:B------:R-:W-:Y:S01]  /*1db0*/  CS2R R72, SRZ ;  /* 0x0000000000487805 */ /* 0x000fe2000001ff00 */
[----:B------:R-:W-:Y:S01]  /*1dc0*/  UMOV UR6, 0x2 ;  /* 0x0000000200067882 */ /* 0x000fe20000000000 */
[----:B------:R-:W-:Y:S01]  /*1dd0*/  IMAD.MOV.U32 R65, RZ, RZ, RZ ;  /* 0x000000ffff417224 */ /* 0x000fe200078e00ff */
[----:B------:R-:W-:Y:S01]  /*1de0*/  ULEA UR10, UR4, UR5, 0x8 ;  /* 0x00000005040a7291 */ /* 0x000fe2000f8e403f */
[----:B------:R-:W-:-:S02]  /*1df0*/  CS2R R74, SRZ ;  /* 0x00000000004a7805 */ /* 0x000fc4000001ff00 */
[----:B------:R-:W-:Y:S01]  /*1e00*/  CS2R R76, SRZ ;  /* 0x00000000004c7805 */ /* 0x000fe2000001ff00 */
[----:B------:R-:W-:Y:S01]  /*1e10*/  ULDC UR5, c[0x0][0x50c] ;  /* 0x0001430000057ab9 */ /* 0x000fe20000000800 */
[----:B------:R-:W-:Y:S01]  /*1e20*/  CS2R R78, SRZ ;  /* 0x00000000004e7805 */ /* 0x000fe2000001ff00 */
[----:B------:R-:W-:Y:S01]  /*1e30*/  UISETP.NE.AND UP0, UPT, UR5, 0x2, UPT ;  /* 0x000000020500788c */ /* 0x000fe2000bf05270 */
[----:B------:R-:W-:Y:S02]  /*1e40*/  CS2R R80, SRZ ;  /* 0x0000000000507805 */ /* 0x000fe4000001ff00 */
[----:B------:R-:W-:Y:S02]  /*1e50*/  CS2R R82, SRZ ;  /* 0x0000000000527805 */ /* 0x000fe4000001ff00 */
[----:B------:R-:W-:Y:S01]  /*1e60*/  CS2R R84, SRZ ;  /* 0x0000000000547805 */ /* 0x000fe2000001ff00 */
[----:B------:R-:W-:Y:S01]  /*1e70*/  QGMMA.64x64x32.F32.E4M3.E4M3 R24, gdesc[UR8], RZ, !UPT, gsb0 ;  /* 0x00e00000081879f3 */ /* 0x000fe2000c0008ff */
[----:B------:R-:W-:Y:S01]  /*1e80*/  UIADD3 UR8, UR8, 0x2, URZ ;  /* 0x0000000208087890 */ /* 0x000fe2000fffe03f */
[----:B------:R-:W-:Y:S01]  /*1e90*/  CS2R R86, SRZ ;  /* 0x0000000000567805 */ /* 0x000fe2000001ff00 */
[----:B------:R-:W-:Y:S01]  /*1ea0*/  UIADD3 UR10, UR10, 0x2, URZ ;  /* 0x000000020a0a7890 */ /* 0x000fe2000fffe03f */
[----:B------:R-:W-:Y:S01]  /*1eb0*/  CS2R R88, SRZ ;  /* 0x0000000000587805 */ /* 0x000fe2000001ff00 */
[----:B------:R-:W-:Y:S01]  /*1ec0*/  UMOV UR9, 0x80000020 ;  /* 0x8000002000097882 */ /* 0x000fe20000000000 */
[----:B------:R-:W-:Y:S01]  /*1ed0*/  UMOV UR11, 0x80000020 ;  /* 0x80000020000b7882 */ /* 0x000fe20000000000 */
[----:B------:R-:W-:Y:S01]  /*1ee0*/  USEL UR5, URZ, 0x1, UP0 ;  /* 0x000000013f057887 */ /* 0x000fe20008000000 */
[----:B------:R-:W-:-:S02]  /*1ef0*/  CS2R R90, SRZ ;  /* 0x00000000005a7805 */ /* 0x000fc4000001ff00 */
[----:B------:R-:W-:Y:S01]  /*1f00*/  CS2R R92, SRZ ;  /* 0x00000000005c7805 */ /* 0x000fe2000001ff00 */
[----:B------:R-:W-:Y:S02]  /*1f10*/  IMAD.MOV.U32 R94, RZ, RZ, RZ ;  /* 0x000000ffff5e7224 */ /* 0x000fe400078e00ff */
[----:B------:R-:W-:Y:S01]  /*1f20*/  IMAD.MOV.U32 R96, RZ, RZ, RZ ;  /* 0x000000ffff607224 */ /* 0x000fe200078e00ff */
[----:B------:R-:W-:Y:S01]  /*1f30*/  ISETP.NE.AND P0, PT, RZ, UR5, PT ;  /* 0x00000005ff007c0c */ /* 0x000fe2000bf05270 */
[----:B------:R-:W-:Y:S02]  /*1f40*/  WARPGROUP.DEPBAR.LE gsb0, 0x0 ;  /* 0x00008000000079c5 */ /* 0x000fe40000010000 */
[----:B------:R-:W-:-:S06]  /*1f50*/  WARPGROUP.ARRIVE ;  /* 0x00000000000079c5 */ /* 0x000fcc0000000000 */
[----:B------:R-:W-:Y:S03]  /*1f60*/  QGMMA.64x64x32.F32.E4M3.E4M3 R24, gdesc[UR8], R24, gsb0 ;  /* 0x00e00000081879f3 */ /* 0x000fe60008000818 */
[----:B------:R-:W-:Y:S02]  /*1f70*/  WARPGROUP.DEPBAR.LE gsb0, 0x0 ;  /* 0x00008000000079c5 */ /* 0x000fe40000010000 */
[----:B------:R-:W-:Y:S05]  /*1f80*/  @!P0 BRA `(.L_x_25) ;  /* 0x0000000000848947 */ /* 0x000fea0003800000 */
[----:B------:R-:W-:Y:S01]  /*1f90*/  FADD R93, RZ, R24 ;  /* 0x00000018ff5d7221 */ /* 0x000fe20000000000 */
[----:B------:R-:W-:-:S01]  /*1fa0*/  FADD R96, RZ, R25 ;  /* 0x00000019ff607221 */ /* 0x000fc20000000000 */
        /* <DEDUP_REMOVED lines=30> */
[----:B------:R-:W-:-:S06]  /*2190*/  UMOV UR6, URZ ;  /* 0x0000003f00067c82 */ /* 0x000fcc0008000000 */
.L_x_25:
[----:B------:R-:W-:-:S04]  /*21a0*/  UIADD3 UR13, UR4, 0x1, URZ ;  /* 0x00000001040d7890 */ /* 0x000fc8000fffe03f */
[----:B------:R-:W-:-:S04]  /*21b0*/  UISETP.NE.AND UP0, UPT, UR13, 0x11, UPT ;  /* 0x000000110d00788c */ /* 0x000fc8000bf05270 */
[----:B------:R-:W-:Y:S02]  /*21c0*/  USEL UR7, URZ, 0x1, UP0 ;  /* 0x000000013f077887 */ /* 0x000fe40008000000 */
[----:B------:R-:W-:Y:S02]  /*21d0*/  USEL UR13, UR13, URZ, UP0 ;  /* 0x0000003f0d0d7287 */ /* 0x000fe40008000000 */
[----:B------:R-:W-:-:S06]  /*21e0*/  ULOP3.LUT UR7, UR43, UR7, URZ, 0x3c, !UPT ;  /* 0x000000072b077292 */ /* 0x000fcc000f8e3c3f */
[----:B------:R-:W-:Y:S01]  /*21f0*/  IMAD.U32 R7, RZ, RZ, UR7 ;  /* 0x00000007ff077e24 */ /* 0x000fe2000f8e00ff */
[----:B------:R-:W-:-:S06]  /*2200*/  UMOV UR7, 0x1 ;  /* 0x0000000100077882 */ /* 0x000fcc0000000000 */
.L_x_20:
[----:B------:R-:W-:-:S04]  /*2210*/  UISETP.LT.AND UP0, UPT, UR51, 0x1, UPT ;  /* 0x000000013300788c */ /* 0x000fc8000bf01270 */
[----:B------:R-:W-:-:S04]  /*2220*/  USEL UR8, UR51, 0x1, UP0 ;  /* 0x0000000133087887 */ /* 0x000fc80008000000 */
[----:B------:R-:W-:-:S04]  /*2230*/  UIADD3 UR8, UR51, -UR8, URZ ;  /* 0x8000000833087290 */ /* 0x000fc8000fffe03f */
[----:B------:R-:W-:-:S06]  /*2240*/  UISETP.GE.AND UP0, UPT, UR8, 0x1, UPT ;  /* 0x000000010800788c */ /* 0x000fcc000bf06270 */
[----:B------:R-:W-:-:S13]  /*2250*/  PLOP3.LUT P0, PT, PT, PT, UP0, 0x80, 0x0 ;  /* 0x000000000000781c */ /* 0x000fda0003f0f008 */
[----:B------:R-:W-:Y:S05]  /*2260*/  @!P0 BRA `(.L_x_26) ;  /* 0x0000000400808947 */ /* 0x000fea0003800000 */
[----:B-12---:R-:W-:Y:S01]  /*2270*/  IMAD.U32 R0, RZ, RZ, UR8 ;  /* 0x00000008ff007e24 */ /* 0x006fe2000f8e00ff */
[----:B------:R-:W-:Y:S01]  /*2280*/  ULDC UR14, c[0x0][0x50c] ;  /* 0x00014300000e7ab9 */ /* 0x000fe20000000800 */
[----:B------:R-:W-:-:S07]  /*2290*/  IMAD.U32 R4, RZ, RZ, UR4 ;  /* 0x00000004ff047e24 */ /* 0x000fce000f8e00ff */
.L_x_34:
[----:B------:R-:W-:-:S13]  /*22a0*/  ISETP.NE.AND P1, PT, R95, 0x3, PT ;  /* 0x000000035f00780c */ /* 0x000fda0003f25270 */
[----:B------:R-:W-:Y:S05]  /*22b0*/  @!P1 BRA `(.L_x_27) ;  /* 0x0000000000049947 */ /* 0x000fea0003800000 */
[----:B------:R-:W-:Y:S01]  /*22c0*/  BPT.TRAP 0x1 ;  /* 0x000000040000795c */ /* 0x000fe20000300000 */
.L_x_27:
[----:B------:R-:W-:Y:S01]  /*22d0*/  ULEA UR8, UR13, UR50, 0x3 ;  /* 0x000000320d087291 */ /* 0x000fe2000f8e183f */
[----:B------:R-:W-:-:S08]  /*22e0*/  SHF.L.U32 R5, R7, 0x1f, RZ ;  /* 0x0000001f07057819 */ /* 0x000fd000000006ff */
[----:B------:R1:W2:Y:S01]  /*22f0*/  SYNCS.PHASECHK.TRANS64.TRYWAIT P0, [UR8], R5 ;  /* 0x00000005ff0075a7 */ /* 0x0002a20008000148 */
[----:B------:R-:W-:Y:S05]  /*2300*/  @!P1 BRA `(.L_x_28) ;  /* 0x0000000000049947 */ /* 0x000fea0003800000 */
[----:B------:R-:W-:Y:S01]  /*2310*/  BPT.TRAP 0x1 ;  /* 0x000000040000795c */ /* 0x000fe20000300000 */
.L_x_28:
[----:B--2---:R-:W-:Y:S05]  /*2320*/  @P0 BRA `(.L_x_29) ;  /* 0x0000000000080947 */ /* 0x004fea0003800000 */
[----:B------:R-:W2:Y:S02]  /*2330*/  SYNCS.PHASECHK.TRANS64.TRYWAIT P0, [UR8], R5 ;  /* 0x00000005ff0075a7 */ /* 0x000ea40008000148 */
[----:B--2---:R-:W-:Y:S05]  /*2340*/  @!P0 BRA `(.L_x_30) ;  /* 0x0000005400488947 */ /* 0x004fea0003800000 */
.L_x_29:
[----:B------:R-:W-:Y:S01]  /*2350*/  UIADD3 UR8, UR50, 0x26300, URZ ;  /* 0x0002630032087890 */ /* 0x000fe2000fffe03f */
[----:B------:R-:W-:Y:S01]  /*2360*/  WARPGROUP.ARRIVE ;  /* 0x00000000000079c5 */ /* 0x000fe20000000000 */
[----:B------:R-:W-:Y:S02]  /*2370*/  UISETP.NE.AND UP0, UPT, UR5, URZ, UPT ;  /* 0x0000003f0500728c */ /* 0x000fe4000bf05270 */
[----:B------:R-:W-:Y:S02]  /*2380*/  USHF.R.U32.HI UR8, URZ, 0x4, UR8 ;  /* 0x000000043f087899 */ /* 0x000fe40008011608 */
[----:B------:R-:W-:Y:S02]  /*2390*/  USEL UR7, UR7, URZ, !UP0 ;  /* 0x0000003f07077287 */ /* 0x000fe4000c000000 */
[----:B------:R-:W-:Y:S02]  /*23a0*/  ULOP3.LUT UR5, UR8, 0x3fff, URZ, 0xc0, !UPT ;  /* 0x00003fff08057892 */ /* 0x000fe4000f8ec03f */
[----:B------:R-:W-:-:S02]  /*23b0*/  ULOP3.LUT UR8, UR12, 0x10000, URZ, 0xfc, !UPT ;  /* 0x000100000c087892 */ /* 0x000fc4000f8efc3f */
[----:B------:R-:W-:Y:S02]  /*23c0*/  ULOP3.LUT UR5, UR5, 0x10000, URZ, 0xfc, !UPT ;  /* 0x0001000005057892 */ /* 0x000fe4000f8efc3f */
[----:B------:R-:W-:Y:S02]  /*23d0*/  UISETP.NE.U32.AND UP0, UPT, UR7, URZ, UPT ;  /* 0x0000003f0700728c */ /* 0x000fe4000bf05070 */
[----:B------:R-:W-:Y:S02]  /*23e0*/  ULEA UR8, UR13, UR8, 0x9 ;  /* 0x000000080d087291 */ /* 0x000fe4000f8e483f */
[----:B------:R-:W-:Y:S01]  /*23f0*/  ULEA UR10, UR13, UR5, 0x8 ;  /* 0x000000050d0a7291 */ /* 0x000fe2000f8e403f */
[----:B------:R-:W-:Y:S01]  /*2400*/  UMOV UR9, 0x80000020 ;  /* 0x8000002000097882 */ /* 0x000fe20000000000 */
[----:B------:R-:W-:Y:S01]  /*2410*/  UMOV UR11, 0x80000020 ;  /* 0x80000020000b7882 */ /* 0x000fe20000000000 */
[----:B------:R-:W-:-:S06]  /*2420*/  UIADD3 UR6, UR6, 0x2, URZ ;  /* 0x0000000206067890 */ /* 0x000fcc000fffe03f */
[----:B------:R-:W-:Y:S01]  /*2430*/  QGMMA.64x64x32.F32.E4M3.E4M3 R24, gdesc[UR8], R24, UP0, gsb0 ;  /* 0x00e00000081879f3 */ /* 0x000fe2000b800818 */
[----:B------:R-:W-:Y:S02]  /*2440*/  UIADD3 UR8, UR8, 0x2, URZ ;  /* 0x0000000208087890 */ /* 0x000fe4000fffe03f */
[----:B------:R-:W-:Y:S01]  /*2450*/  UIADD3 UR10, UR10, 0x2, URZ ;  /* 0x000000020a0a7890 */ /* 0x000fe2000fffe03f */
[----:B------:R-:W-:Y:S01]  /*2460*/  UMOV UR9, 0x80000020 ;  /* 0x8000002000097882 */ /* 0x000fe20000000000 */
[----:B------:R-:W-:Y:S01]  /*2470*/  UMOV UR11, 0x80000020 ;  /* 0x80000020000b7882 */ /* 0x000fe20000000000 */
[----:B------:R-:W-:-:S04]  /*2480*/  UISETP.NE.AND UP0, UPT, UR6, UR14, UPT ;  /* 0x0000000e0600728c */ /* 0x000fc8000bf05270 */
[----:B------:R-:W-:-:S06]  /*2490*/  USEL UR5, URZ, 0x1, UP0 ;  /* 0x000000013f057887 */ /* 0x000fcc0008000000 */
[----:B------:R-:W-:Y:S01]  /*24a0*/  ISETP.NE.AND P0, PT, RZ, UR5, PT ;  /* 0x00000005ff007c0c */ /* 0x000fe2000bf05270 */
[----:B------:R-:W-:Y:S02]  /*24b0*/  WARPGROUP.DEPBAR.LE gsb0, 0x0 ;  /* 0x00008000000079c5 */ /* 0x000fe40000010000 */
[----:B------:R-:W-:-:S06]  /*24c0*/  WARPGROUP.ARRIVE ;  /* 0x00000000000079c5 */ /* 0x000fcc0000000000 */
[----:B------:R-:W-:Y:S03]  /*24d0*/  QGMMA.64x64x32.F32.E4M3.E4M3 R24, gdesc[UR8], R24, gsb0 ;  /* 0x00e00000081879f3 */ /* 0x000fe60008000818 */
[----:B------:R-:W-:Y:S02]  /*24e0*/  WARPGROUP.DEPBAR.LE gsb0, 0x0 ;  /* 0x00008000000079c5 */ /* 0x000fe40000010000 */
[----:B------:R-:W-:Y:S05]  /*24f0*/  @!P0 BRA `(.L_x_31) ;  /* 0x0000000000848947 */ /* 0x000fea0003800000 */
[----:B------:R-:W-:Y:S01]  /*2500*/  FADD R93, R24, R93 ;  /* 0x0000005d185d7221 */ /* 0x000fe20000000000 */
[----:B------:R-:W-:-:S01]  /*2510*/  FADD R96, R25, R96 ;  /* 0x0000006019607221 */ /* 0x000fc20000000000 */
        /* <DEDUP_REMOVED lines=30> */
[----:B------:R-:W-:-:S06]  /*2700*/  UMOV UR6, URZ ;  /* 0x0000003f00067c82 */ /* 0x000fcc0008000000 */
.L_x_31:
[----:B------:R-:W-:Y:S05]  /*2710*/  @!P1 BRA `(.L_x_32) ;  /* 0x0000000000049947 */ /* 0x000fea0003800000 */
[----:B------:R-:W-:Y:S01]  /*2720*/  BPT.TRAP 0x1 ;  /* 0x000000040000795c */ /* 0x000fe20000300000 */
.L_x_32:
[----:B------:R-:W-:-:S13]  /*2730*/  ISETP.NE.AND P0, PT, R23, RZ, PT ;  /* 0x000000ff1700720c */ /* 0x000fda0003f05270 */
[----:B-12---:R-:W-:-:S05]  /*2740*/  @P0 LEA R5, R4, UR50, 0x3 ;  /* 0x0000003204050c11 */ /* 0x006fca000f8e18ff */
[----:B------:R-:W-:-:S05]  /*2750*/  @P0 VIADD R5, R5, 0x88 ;  /* 0x0000008805050836 */ /* 0x000fca0000000000 */
[----:B------:R-:W-:-:S04]  /*2760*/  @P0 PRMT R5, R22, 0x654, R5 ;  /* 0x0000065416050816 */ /* 0x000fc80000000005 */
[----:B------:R1:W-:Y:S01]  /*2770*/  @P0 SYNCS.ARRIVE.TRANS64.RED.A1T0 RZ, [R5+URZ], RZ ;  /* 0x000000ff05ff09a7 */ /* 0x0003e2000810043f */
[----:B------:R-:W-:-:S13]  /*2780*/  ISETP.GT.U32.AND P0, PT, R19, 0x1, PT ;  /* 0x000000011300780c */ /* 0x000fda0003f04070 */
[----:B-1----:R-:W-:Y:S05]  /*2790*/  @P0 BRA `(.L_x_33) ;  /* 0x0000000000040947 */ /* 0x002fea0003800000 */
[----:B------:R-:W-:Y:S01]  /*27a0*/  BPT.TRAP 0x1 ;  /* 0x000000040000795c */ /* 0x000fe20000300000 */
.L_x_33:
[----:B------:R-:W-:Y:S01]  /*27b0*/  UIADD3 UR13, UR13, 0x1, URZ ;  /* 0x000000010d0d7890 */ /* 0x000fe2000fffe03f */
[----:B------:R-:W-:Y:S01]  /*27c0*/  ISETP.GT.AND P1, PT, R0, 0x1, PT ;  /* 0x000000010000780c */ /* 0x000fe20003f24270 */
[----:B------:R-:W-:Y:S02]  /*27d0*/  VIADD R4, R4, 0x1 ;  /* 0x0000000104047836 */ /* 0x000fe40000000000 */
[----:B------:R-:W-:Y:S01]  /*27e0*/  UISETP.NE.AND UP0, UPT, UR13, 0x11, UPT ;  /* 0x000000110d00788c */ /* 0x000fe2000bf05270 */
[----:B------:R-:W-:Y:S02]  /*27f0*/  VIADD R0, R0, 0xffffffff ;  /* 0xffffffff00007836 */ /* 0x000fe40000000000 */
[C---:B------:R-:W-:Y:S01]  /*2800*/  ISETP.NE.AND P0, PT, R4.reuse, 0x11, PT ;  /* 0x000000110400780c */ /* 0x040fe20003f05270 */
[----:B------:R-:W-:Y:S02]  /*2810*/  USEL UR7, URZ, 0x1, UP0 ;  /* 0x000000013f077887 */ /* 0x000fe40008000000 */
[----:B------:R-:W-:Y:S01]  /*2820*/  USEL UR13, UR13, URZ, UP0 ;  /* 0x0000003f0d0d7287 */ /* 0x000fe20008000000 */
[----:B------:R-:W-:-:S03]  /*2830*/  SEL R4, R4, RZ, P0 ;  /* 0x000000ff04047207 */ /* 0x000fc60000000000 */
[----:B------:R-:W-:Y:S01]  /*2840*/  LOP3.LUT R7, R7, UR7, RZ, 0x3c, !PT ;  /* 0x0000000707077c12 */ /* 0x000fe2000f8e3cff */
[----:B------:R-:W-:Y:S01]  /*2850*/  UMOV UR7, 0x1 ;  /* 0x0000000100077882 */ /* 0x000fe20000000000 */
[----:B------:R-:W-:Y:S06]  /*2860*/  @P1 BRA `(.L_x_34) ;  /* 0xfffffff8008c1947 */ /* 0x000fec000383ffff */
.L_x_26:
[----:B------:R-:W-:Y:S01]  /*2870*/  UISETP.NE.AND UP0, UPT, UR6, URZ, UPT ;  /* 0x0000003f0600728c */ /* 0x000fe2000bf05270 */
[----:B-12---:R-:W1:Y:S03]  /*2880*/  LDC R0, c[0x0][0x28c] ;  /* 0x0000a300ff007b82 */ /* 0x006e660000000800 */
[----:B------:R-:W-:-:S06]  /*2890*/  USEL UR5, URZ, 0x1, !UP0 ;  /* 0x000000013f057887 */ /* 0x000fcc000c000000 */
[----:B------:R-:W-:Y:S02]  /*28a0*/  ISETP.NE.AND P0, PT, RZ, UR5, PT ;  /* 0x00000005ff007c0c */ /* 0x000fe4000bf05270 */
[----:B-1----:R-:W-:-:S11]  /*28b0*/  ISETP.GE.AND P1, PT, R0, 0x1, PT ;  /* 0x000000010000780c */ /* 0x002fd60003f26270 */
[----:B------:R-:W-:Y:S05]  /*28c0*/  @!P0 BRA `(.L_x_35) ;  /* 0x0000000000808947 */ /* 0x000fea0003800000 */
[----:B------:R-:W-:Y:S01]  /*28d0*/  FADD R93, R24, R93 ;  /* 0x0000005d185d7221 */ /* 0x000fe20000000000 */
        /* <DEDUP_REMOVED lines=30> */
[----:B------:R-:W-:-:S07]  /*2ac0*/  FADD R70, R70, R55 ;  /* 0x0000003746467221 */ /* 0x000fce0000000000 */
.L_x_35:
[----:B------:R-:W-:Y:S05]  /*2ad0*/  @!P1 BRA `(.L_x_36) ;  /* 0x0000000000549947 */ /* 0x000fea0003800000 */
[----:B------:R-:W-:-:S13]  /*2ae0*/  ISETP.NE.AND P0, PT, R95, 0x3, PT ;  /* 0x000000035f00780c */ /* 0x000fda0003f05270 */
[----:B------:R-:W-:Y:S05]  /*2af0*/  @!P0 BRA `(.L_x_37) ;  /* 0x0000000000048947 */ /* 0x000fea0003800000 */
[----:B------:R-:W-:Y:S01]  /*2b00*/  BPT.TRAP 0x1 ;  /* 0x000000040000795c */ /* 0x000fe20000300000 */
.L_x_37:
[----:B------:R-:W-:Y:S01]  /*2b10*/  ISETP.NE.AND P0, PT, R23, RZ, PT ;  /* 0x000000ff1700720c */ /* 0x000fe20003f05270 */
[----:B------:R-:W-:Y:S01]  /*2b20*/  BSSY B0, `(.L_x_38) ;  /* 0x000000e000007945 */ /* 0x000fe20003800000 */
[----:B------:R-:W-:-:S11]  /*2b30*/  ISETP.GT.U32.AND P1, PT, R19, 0x1, PT ;  /* 0x000000011300780c */ /* 0x000fd60003f24070 */
[----:B------:R-:W-:Y:S05]  /*2b40*/  @!P0 BRA `(.L_x_39) ;  /* 0x00000000002c8947 */ /* 0x000fea0003800000 */
[----:B------:R-:W-:-:S04]  /*2b50*/  UISETP.LT.AND UP0, UPT, UR51, 0x1, UPT ;  /* 0x000000013300788c */ /* 0x000fc8000bf01270 */
[----:B------:R-:W-:-:S04]  /*2b60*/  USEL UR5, UR51, 0x1, UP0 ;  /* 0x0000000133057887 */ /* 0x000fc80008000000 */
[----:B------:R-:W-:-:S04]  /*2b70*/  UIADD3 UR5, UR4, UR51, -UR5 ;  /* 0x0000003304057290 */ /* 0x000fc8000fffe805 */
[----:B------:R-:W-:-:S04]  /*2b80*/  UIMAD.WIDE.U32 UR6, UR5, -0xf0f0f0f, URZ ;  /* 0xf0f0f0f1050678a5 */ /* 0x000fc8000f8e003f */
[----:B------:R-:W-:-:S04]  /*2b90*/  USHF.R.U32.HI UR6, URZ, 0x4, UR7 ;  /* 0x000000043f067899 */ /* 0x000fc80008011607 */
[----:B------:R-:W-:-:S04]  /*2ba0*/  UIMAD UR5, UR6, -0x11, UR5 ;  /* 0xffffffef060578a4 */ /* 0x000fc8000f8e0205 */
[----:B------:R-:W-:-:S04]  /*2bb0*/  ULEA UR5, UR5, UR50, 0x3 ;  /* 0x0000003205057291 */ /* 0x000fc8000f8e183f */
[----:B------:R-:W-:-:S06]  /*2bc0*/  UIADD3 UR5, UR5, 0x88, URZ ;  /* 0x0000008805057890 */ /* 0x000fcc000fffe03f */
[----:B------:R-:W-:-:S05]  /*2bd0*/  IMAD.U32 R5, RZ, RZ, UR5 ;  /* 0x00000005ff057e24 */ /* 0x000fca000f8e00ff */
[----:B------:R-:W-:-:S04]  /*2be0*/  PRMT R0, R22, 0x654, R5 ;  /* 0x0000065416007816 */ /* 0x000fc80000000005 */
[----:B------:R1:W-:Y:S03]  /*2bf0*/  SYNCS.ARRIVE.TRANS64.RED.A1T0 RZ, [R0+URZ], RZ ;  /* 0x000000ff00ff79a7 */ /* 0x0003e6000810043f */
.L_x_39:
[----:B------:R-:W-:Y:S05]  /*2c00*/  BSYNC B0 ;  /* 0x0000000000007941 */ /* 0x000fea0003800000 */
.L_x_38:
[----:B------:R-:W-:Y:S05]  /*2c10*/  @P1 BRA `(.L_x_36) ;  /* 0x0000000000041947 */ /* 0x000fea0003800000 */
[----:B------:R-:W-:Y:S01]  /*2c20*/  BPT.TRAP 0x1 ;  /* 0x000000040000795c */ /* 0x000fe20000300000 */
.L_x_36:
[----:B------:R-:W-:Y:S01]  /*2c30*/  UIADD3 UR6, UR50, 0x200, URZ ;  /* 0x0000020032067890 */ /* 0x000fe2000fffe03f */
[----:B------:R-:W-:Y:S01]  /*2c40*/  R2UR UR46, R3 ;  /* 0x00000000032e72ca */ /* 0x000fe200000e0000 */
[----:B------:R-:W-:Y:S01]  /*2c50*/  UIADD3 UR52, UR51, UR4, URZ ;  /* 0x0000000433347290 */ /* 0x000fe2000fffe03f */
[----:B------:R-:W-:Y:S01]  /*2c60*/  R2UR UR45, R12 ;  /* 0x000000000c2d72ca */ /* 0x000fe200000e0000 */
[----:B------:R-:W-:Y:S02]  /*2c70*/  UISETP.GE.U32.AND UP1, UPT, UR51, 0x11, UPT ;  /* 0x000000113300788c */ /* 0x000fe4000bf26070 */
[----:B------:R-:W-:Y:S02]  /*2c80*/  ULOP3.LUT UP2, URZ, UR6, 0x9f, URZ, 0xc0, !UPT ;  /* 0x0000009f063f7892 */ /* 0x000fe4000f84c03f */
[----:B------:R-:W-:-:S04]  /*2c90*/  UISETP.GT.U32.AND UP0, UPT, UR52, 0x10, UPT ;  /* 0x000000103400788c */ /* 0x000fc8000bf04070 */
[----:B------:R-:W-:Y:S01]  /*2ca0*/  UISETP.LT.U32.AND UP0, UPT, UR51, 0x11, UP0 ;  /* 0x000000113300788c */ /* 0x000fe20008701070 */
[----:B------:R-:W-:Y:S01]  /*2cb0*/  PLOP3.LUT P0, PT, PT, PT, UP2, 0x80, 0x0 ;  /* 0x000000000000781c */ /* 0x000fe20003f0f028 */
[----:B------:R-:W-:Y:S02]  /*2cc0*/  USHF.L.U32 UR46, UR46, 0x7, URZ ;  /* 0x000000072e2e7899 */ /* 0x000fe4000800063f */
[----:B------:R-:W-:Y:S02]  /*2cd0*/  @UP1 UIMAD.WIDE.U32 UR4, UR52, -0xf0f0f0f, URZ ;  /* 0xf0f0f0f1340418a5 */ /* 0x000fe4000f8e003f */
[----:B------:R-:W-:Y:S02]  /*2ce0*/  USEL UR6, URZ, 0x1, !UP0 ;  /* 0x000000013f067887 */ /* 0x000fe4000c000000 */
[----:B------:R-:W-:Y:S02]  /*2cf0*/  @UP1 USHF.R.U32.HI UR4, URZ, 0x4, UR5 ;  /* 0x000000043f041899 */ /* 0x000fe40008011605 */
[----:B------:R-:W-:-:S02]  /*2d00*/  ULOP3.LUT UR43, UR43, UR6, URZ, 0x3c, !UPT ;  /* 0x000000062b2b7292 */ /* 0x000fc4000f8e3c3f */
[----:B------:R-:W-:Y:S02]  /*2d10*/  USHF.L.U32 UR45, UR45, 0x6, URZ ;  /* 0x000000062d2d7899 */ /* 0x000fe4000800063f */
[----:B------:R-:W-:Y:S01]  /*2d20*/  @UP1 ULOP3.LUT UR43, UR43, 0x1, UR4, 0x78, !UPT ;  /* 0x000000012b2b1892 */ /* 0x000fe2000f8e7804 */
[----:B------:R-:W-:Y:S11]  /*2d30*/  @!P0 BRA `(.L_x_40) ;  /* 0x0000000000408947 */ /* 0x000ff60003800000 */
[----:B-1----:R-:W-:Y:S01]  /*2d40*/  MOV R0, 0x0 ;  /* 0x0000000000007802 */ /* 0x002fe20000000f00 */
[----:B------:R-:W-:Y:S01]  /*2d50*/  ULDC.64 UR4, c[0x4][0x68] ;  /* 0x01001a0000047ab9 */ /* 0x000fe20000000a00 */
[----:B------:R-:W-:Y:S01]  /*2d60*/  ULDC.64 UR6, c[0x4][0x8] ;  /* 0x0100020000067ab9 */ /* 0x000fe20000000a00 */
[----:B------:R-:W-:Y:S01]  /*2d70*/  IMAD.U32 R4, RZ, RZ, UR4 ;  /* 0x00000004ff047e24 */ /* 0x000fe2000f8e00ff */
[----:B------:R1:W2:Y:S01]  /*2d80*/  LDC.64 R14, c[0x4][R0] ;  /* 0x01000000000e7b82 */ /* 0x0002a20000000a00 */
[----:B------:R-:W-:Y:S01]  /*2d90*/  IMAD.U32 R5, RZ, RZ, UR5 ;  /* 0x00000005ff057e24 */ /* 0x000fe2000f8e00ff */
[----:B------:R-:W-:Y:S01]  /*2da0*/  ULDC.64 UR4, c[0x4][0x70] ;  /* 0x01001c0000047ab9 */ /* 0x000fe20000000a00 */
[----:B------:R-:W-:Y:S02]  /*2db0*/  IMAD.U32 R10, RZ, RZ, UR6 ;  /* 0x00000006ff0a7e24 */ /* 0x000fe4000f8e00ff */
[----:B------:R-:W-:Y:S02]  /*2dc0*/  IMAD.U32 R6, RZ, RZ, UR4 ;  /* 0x00000004ff067e24 */ /* 0x000fe4000f8e00ff */
[----:B------:R-:W-:-:S02]  /*2dd0*/  IMAD.U32 R7, RZ, RZ, UR5 ;  /* 0x00000005ff077e24 */ /* 0x000fc4000f8e00ff */
[----:B------:R-:W-:Y:S02]  /*2de0*/  IMAD.U32 R11, RZ, RZ, UR7 ;  /* 0x00000007ff0b7e24 */ /* 0x000fe4000f8e00ff */
[----:B------:R-:W-:Y:S02]  /*2df0*/  IMAD.MOV.U32 R8, RZ, RZ, 0x70 ;  /* 0x00000070ff087424 */ /* 0x000fe400078e00ff */
[----:B------:R-:W-:Y:S02]  /*2e00*/  IMAD.MOV.U32 R12, RZ, RZ, 0x1 ;  /* 0x00000001ff0c7424 */ /* 0x000fe400078e00ff */
[----:B-1----:R-:W-:-:S07]  /*2e10*/  IMAD.MOV.U32 R13, RZ, RZ, RZ ;  /* 0x000000ffff0d7224 */ /* 0x002fce00078e00ff */
[----:B------:R-:W-:-:S07]  /*2e20*/  LEPC R20, `(.L_x_40) ;  /* 0x000000001014794e */ /* 0x000fce0000000000 */
[----:B--2--5:R-:W-:Y:S05]  /*2e30*/  CALL.ABS.NOINC R14 ;  /* 0x000000000e007343 */ /* 0x024fea0003c00000 */
.L_x_40:
[----:B------:R-:W-:-:S04]  /*2e40*/  UIADD3 UR4, UR50, 0x2200, URZ ;  /* 0x0000220032047890 */ /* 0x000fc8000fffe03f */
[----:B------:R-:W-:-:S06]  /*2e50*/  ULOP3.LUT UP0, URZ, UR4, 0x9f, URZ, 0xc0, !UPT ;  /* 0x0000009f043f7892 */ /* 0x000fcc000f80c03f */
[----:B------:R-:W-:-:S13]  /*2e60*/  PLOP3.LUT P0, PT, PT, PT, UP0, 0x80, 0x0 ;  /* 0x000000000000781c */ /* 0x000fda0003f0f008 */
[----:B------:R-:W-:Y:S05]  /*2e70*/  @!P0 BRA `(.L_x_41) ;  /* 0x0000000000408947 */ /* 0x000fea0003800000 */
        /* <DEDUP_REMOVED lines=16> */
.L_x_41:
[----:B------:R-:W2:Y:S02]  /*2f80*/  LDC.64 R8, c[0x0][0x590] ;  /* 0x00016400ff087b82 */ /* 0x000ea40000000a00 */
[----:B--2---:R-:W-:-:S04]  /*2f90*/  ISETP.NE.U32.AND P0, PT, R8, RZ, PT ;  /* 0x000000ff0800720c */ /* 0x004fc80003f05070 */
[----:B------:R-:W-:-:S13]  /*2fa0*/  ISETP.NE.AND.EX P0, PT, R9, RZ, PT, P0 ;  /* 0x000000ff0900720c */ /* 0x000fda0003f05300 */
[----:B------:R-:W-:Y:S05]  /*2fb0*/  @!P0 BRA `(.L_x_42) ;  /* 0x0000000000348947 */ /* 0x000fea0003800000 */
[----:B------:R-:W-:Y:S02]  /*2fc0*/  ULDC.64 UR4, c[0x0][0x588] ;  /* 0x0001620000047ab9 */ /* 0x000fe40000000a00 */
[----:B------:R-:W-:-:S04]  /*2fd0*/  ISETP.NE.U32.AND P1, PT, RZ, UR4, PT ;  /* 0x00000004ff007c0c */ /* 0x000fc8000bf25070 */
[----:B------:R-:W-:-:S13]  /*2fe0*/  ISETP.NE.AND.EX P1, PT, RZ, UR5, PT, P1 ;  /* 0x00000005ff007c0c */ /* 0x000fda000bf25310 */
[----:B------:R-:W-:Y:S05]  /*2ff0*/  @!P1 BRA `(.L_x_43) ;  /* 0x0000000000189947 */ /* 0x000fea0003800000 */
[----:B------:R-:W2:Y:S01]  /*3000*/  LDC.64 R4, c[0x0][0x588] ;  /* 0x00016200ff047b82 */ /* 0x000ea20000000a00 */
[----:B------:R-:W-:-:S04]  /*3010*/  IMAD R3, R8, UR47, RZ ;  /* 0x0000002f08037c24 */ /* 0x000fc8000f8e02ff */
[----:B--2---:R-:W-:-:S05]  /*3020*/  IMAD.WIDE R4, R3, 0x4, R4 ;  /* 0x0000000403047825 */ /* 0x004fca00078e0204 */
[----:B-----5:R2:W5:Y:S01]  /*3030*/  LDG.E R57, desc[UR38][R4.64] ;  /* 0x0000002604397981 */ /* 0x020562000c1e1900 */
[----:B------:R-:W-:Y:S01]  /*3040*/  IMAD.MOV.U32 R56, RZ, RZ, 0x1 ;  /* 0x00000001ff387424 */ /* 0x000fe200078e00ff */
[----:B------:R-:W-:Y:S06]  /*3050*/  BRA `(.L_x_42) ;  /* 0x00000000000c7947 */ /* 0x000fec0003800000 */
.L_x_43:
[----:B------:R-:W-:Y:S01]  /*3060*/  ULDC UR4, c[0x0][0x580] ;  /* 0x0001600000047ab9 */ /* 0x000fe20000000800 */
[----:B------:R-:W-:Y:S02]  /*3070*/  IMAD.MOV.U32 R56, RZ, RZ, 0x1 ;  /* 0x00000001ff387424 */ /* 0x000fe400078e00ff */
[----:B-----5:R-:W-:-:S07]  /*3080*/  IMAD.U32 R57, RZ, RZ, UR4 ;  /* 0x00000004ff397e24 */ /* 0x020fce000f8e00ff */
.L_x_42:
[----:B------:R-:W3:Y:S02]  /*3090*/  LDC.64 R6, c[0x0][0x5b0] ;  /* 0x00016c00ff067b82 */ /* 0x000ee40000000a00 */
[----:B---3--:R-:W-:-:S04]  /*30a0*/  ISETP.NE.U32.AND P1, PT, R6, RZ, PT ;  /* 0x000000ff0600720c */ /* 0x008fc80003f25070 */
[----:B------:R-:W-:-:S13]  /*30b0*/  ISETP.NE.AND.EX P1, PT, R7, RZ, PT, P1 ;  /* 0x000000ff0700720c */ /* 0x000fda0003f25310 */
[----:B------:R-:W-:Y:S05]  /*30c0*/  @!P1 BRA `(.L_x_44) ;  /* 0x00000000002c9947 */ /* 0x000fea0003800000 */
[----:B------:R-:W-:Y:S02]  /*30d0*/  ULDC.64 UR4, c[0x0][0x5a8] ;  /* 0x00016a0000047ab9 */ /* 0x000fe40000000a00 */
[----:B------:R-:W-:-:S04]  /*30e0*/  ISETP.NE.U32.AND P1, PT, RZ, UR4, PT ;  /* 0x00000004ff007c0c */ /* 0x000fc8000bf25070 */
[----:B------:R-:W-:-:S13]  /*30f0*/  ISETP.NE.AND.EX P1, PT, RZ, UR5, PT, P1 ;  /* 0x00000005ff007c0c */ /* 0x000fda000bf25310 */
[----:B------:R-:W-:Y:S05]  /*3100*/  @!P1 BRA `(.L_x_45) ;  /* 0x0000000000149947 */ /* 0x000fea0003800000 */
[----:B--2---:R-:W2:Y:S01]  /*3110*/  LDC.64 R4, c[0x0][0x5a8] ;  /* 0x00016a00ff047b82 */ /* 0x004ea20000000a00 */
[----:B------:R-:W-:-:S04]  /*3120*/  IMAD R3, R6, UR47, RZ ;  /* 0x0000002f06037c24 */ /* 0x000fc8000f8e02ff */
[----:B--2---:R-:W-:-:S05]  /*3130*/  IMAD.WIDE R4, R3, 0x4, R4 ;  /* 0x0000000403047825 */ /* 0x004fca00078e0204 */
[----:B-----5:R3:W5:Y:S01]  /*3140*/  LDG.E R58, desc[UR38][R4.64] ;  /* 0x00000026043a7981 */ /* 0x020762000c1e1900 */
[----:B------:R-:W-:Y:S05]  /*3150*/  BRA `(.L_x_44) ;  /* 0x0000000000087947 */ /* 0x000fea0003800000 */
.L_x_45:
[----:B------:R-:W-:Y:S02]  /*3160*/  ULDC UR4, c[0x0][0x5a0] ;  /* 0x0001680000047ab9 */ /* 0x000fe40000000800 */
[----:B-----5:R-:W-:-:S07]  /*3170*/  IMAD.U32 R58, RZ, RZ, UR4 ;  /* 0x00000004ff3a7e24 */ /* 0x020fce000f8e00ff */
.L_x_44:
[----:B------:R-:W-:Y:S01]  /*3180*/  ULDC.64 UR4, c[0x0][0x588] ;  /* 0x0001620000047ab9 */ /* 0x000fe20000000a00 */
[----:B------:R-:W-:Y:S01]  /*3190*/  ISETP.NE.U32.AND P1, PT, R8, RZ, PT ;  /* 0x000000ff0800720c */ /* 0x000fe20003f25070 */
[----:B------:R-:W-:Y:S02]  /*31a0*/  UISETP.NE.U32.AND UP0, UPT, UR4, URZ, UPT ;  /* 0x0000003f0400728c */ /* 0x000fe4000bf05070 */
[----:B------:R-:W-:Y:S01]  /*31b0*/  ISETP.NE.U32.AND P2, PT, RZ, UR4, PT ;  /* 0x00000004ff007c0c */ /* 0x000fe2000bf45070 */
[----:B------:R-:W-:Y:S01]  /*31c0*/  IMAD.MOV.U32 R3, RZ, RZ, 0x1 ;  /* 0x00000001ff037424 */ /* 0x000fe200078e00ff */
[----:B------:R-:W-:Y:S01]  /*31d0*/  ISETP.NE.AND.EX P4, PT, R9, RZ, PT, P1 ;  /* 0x000000ff0900720c */ /* 0x000fe20003f85310 */
[----:B------:R-:W-:Y:S02]  /*31e0*/  UISETP.NE.AND.EX UP0, UPT, UR5, URZ, UPT, UP0 ;  /* 0x0000003f0500728c */ /* 0x000fe4000bf05300 */
[----:B------:R-:W-:Y:S01]  /*31f0*/  ISETP.NE.AND.EX P2, PT, RZ, UR5, PT, P2 ;  /* 0x00000005ff007c0c */ /* 0x000fe2000bf45320 */
[----:B-1----:R-:W-:-:S03]  /*3200*/  IMAD.MOV.U32 R0, RZ, RZ, 0x1 ;  /* 0x00000001ff007424 */ /* 0x002fc600078e00ff */
[----:B------:R-:W-:-:S04]  /*3210*/  PLOP3.LUT P3, PT, PT, PT, UP0, 0x80, 0x0 ;  /* 0x000000000000781c */ /* 0x000fc80003f6f008 */
[----:B------:R-:W-:-:S05]  /*3220*/  PLOP3.LUT P1, PT, P3, PT, PT, 0x8, 0x0 ;  /* 0x000000000000781c */ /* 0x000fca0001f2e170 */
[----:B------:R-:W-:Y:S08]  /*3230*/  @P2 BRA P4, `(.L_x_46) ;  /* 0x0000000000282947 */ /* 0x000ff00002000000 */
[----:B------:R-:W-:Y:S04]  /*3240*/  BSSY B0, `(.L_x_47) ;  /* 0x0000008000007945 */ /* 0x000fe80003800000 */
[----:B------:R-:W-:Y:S05]  /*3250*/  @!P0 BRA `(.L_x_48) ;  /* 0x0000000000148947 */ /* 0x000fea0003800000 */
[----:B------:R-:W-:Y:S02]  /*3260*/  LOP3.LUT P3, RZ, R56, 0xff, RZ, 0xc0, !PT ;  /* 0x000000ff38ff7812 */ /* 0x000fe4000786c0ff */
[----:B------:R-:W-:-:S11]  /*3270*/  PLOP3.LUT P2, PT, P1, PT, PT, 0x80, 0x0 ;  /* 0x000000000000781c */ /* 0x000fd60000f4f070 */
[----:B------:R-:W-:Y:S05]  /*3280*/  @!P3 BRA `(.L_x_49) ;  /* 0x00000000000cb947 */ /* 0x000fea0003800000 */
[----:B-----5:R-:W-:Y:S01]  /*3290*/  FSETP.EQ.AND P2, PT, R57, RZ, PT ;  /* 0x000000ff3900720b */ /* 0x020fe20003f42000 */
[----:B------:R-:W-:-:S12]  /*32a0*/  BRA `(.L_x_49) ;  /* 0x0000000000047947 */ /* 0x000fd80003800000 */
.L_x_48:
[----:B-----5:R-:W-:-:S13]  /*32b0*/  FSETP.EQ.AND P2, PT, R57, RZ, PT ;  /* 0x000000ff3900720b */ /* 0x020fda0003f42000 */
.L_x_49:
[----:B------:R-:W-:Y:S05]  /*32c0*/  BSYNC B0 ;  /* 0x0000000000007941 */ /* 0x000fea0003800000 */
.L_x_47:
[----:B------:R-:W-:-:S07]  /*32d0*/  SEL R3, RZ, 0x1, P2 ;  /* 0x00000001ff037807 */ /* 0x000fce0001000000 */
.L_x_46:
[----:B------:R-:W-:Y:S04]  /*32e0*/  BSSY B0, `(.L_x_50) ;  /* 0x0000007000007945 */ /* 0x000fe80003800000 */
[----:B------:R-:W-:Y:S05]  /*32f0*/  @!P0 BRA `(.L_x_51) ;  /* 0x0000000000108947 */ /* 0x000fea0003800000 */
[----:B------:R-:W-:-:S13]  /*3300*/  LOP3.LUT P0, RZ, R56, 0xff, RZ, 0xc0, !PT ;  /* 0x000000ff38ff7812 */ /* 0x000fda000780c0ff */
[----:B------:R-:W-:Y:S05]  /*3310*/  @!P0 BRA `(.L_x_52) ;  /* 0x00000000000c8947 */ /* 0x000fea0003800000 */
[----:B-----5:R-:W-:Y:S01]  /*3320*/  FSETP.EQ.AND P1, PT, R57, RZ, PT ;  /* 0x000000ff3900720b */ /* 0x020fe20003f22000 */
[----:B------:R-:W-:-:S12]  /*3330*/  BRA `(.L_x_52) ;  /* 0x0000000000047947 */ /* 0x000fd80003800000 */
.L_x_51:
[----:B-----5:R-:W-:-:S13]  /*3340*/  FSETP.EQ.AND P1, PT, R57, RZ, PT ;  /* 0x000000ff3900720b */ /* 0x020fda0003f22000 */
.L_x_52:
[----:B------:R-:W-:Y:S05]  /*3350*/  BSYNC B0 ;  /* 0x0000000000007941 */ /* 0x000fea0003800000 */
.L_x_50:
[----:B------:R-:W-:Y:S01]  /*3360*/  PRMT R3, R3, 0x9910, RZ ;  /* 0x0000991003037816 */ /* 0x000fe200000000ff */
[----:B------:R-:W-:Y:S01]  /*3370*/  BSSY B0, `(.L_x_53) ;  /* 0x000003a000007945 */ /* 0x000fe20003800000 */
[----:B--23--:R-:W-:Y:S01]  /*3380*/  CS2R R4, SRZ ;  /* 0x0000000000047805 */ /* 0x00cfe2000001ff00 */
[----:B------:R-:W-:Y:S01]  /*3390*/  IMAD.MOV.U32 R6, RZ, RZ, RZ ;  /* 0x000000ffff067224 */ /* 0x000fe200078e00ff */
[----:B------:R-:W-:Y:S01]  /*33a0*/  ISETP.NE.AND P0, PT, R3, RZ, PT ;  /* 0x000000ff0300720c */ /* 0x000fe20003f05270 */
[----:B------:R-:W-:-:S12]  /*33b0*/  IMAD.MOV.U32 R3, RZ, RZ, RZ ;  /* 0x000000ffff037224 */ /* 0x000fd800078e00ff */
[----:B------:R-:W-:Y:S05]  /*33c0*/  @!P0 BRA `(.L_x_54) ;  /* 0x0000000000d08947 */ /* 0x000fea0003800000 */
[----:B------:R-:W-:-:S13]  /*33d0*/  ISETP.NE.AND P3, PT, R62, 0x3, PT ;  /* 0x000000033e00780c */ /* 0x000fda0003f65270 */
[----:B------:R-:W-:Y:S05]  /*33e0*/  @!P3 BRA `(.L_x_55) ;  /* 0x000000000004b947 */ /* 0x000fea0003800000 */
[----:B------:R-:W-:Y:S01]  /*33f0*/  BPT.TRAP 0x1 ;  /* 0x000000040000795c */ /* 0x000fe20000300000 */
.L_x_55:
[----:B------:R-:W-:Y:S01]  /*3400*/  LEA R14, R64, UR50, 0x3 ;  /* 0x00000032400e7c11 */ /* 0x000fe2000f8e18ff */
[----:B------:R-:W-:Y:S01]  /*3410*/  BSSY B1, `(.L_x_56) ;  /* 0x0000006000017945 */ /* 0x000fe20003800000 */
[----:B------:R-:W-:Y:S01]  /*3420*/  SHF.L.U32 R5, R61, 0x1f, RZ ;  /* 0x0000001f3d057819 */ /* 0x000fe200000006ff */
[----:B------:R-:W-:Y:S02]  /*3430*/  IMAD.MOV.U32 R3, RZ, RZ, RZ ;  /* 0x000000ffff037224 */ /* 0x000fe400078e00ff */
[----:B------:R-:W-:Y:S01]  /*3440*/  IMAD.MOV.U32 R4, RZ, RZ, RZ ;  /* 0x000000ffff047224 */ /* 0x000fe200078e00ff */
[----:B------:R-:W1:Y:S02]  /*3450*/  SYNCS.PHASECHK.TRANS64.TRYWAIT P2, [R14+URZ+0x110], R5 ;  /* 0x000110050e0075a7 */ /* 0x000e64000804017f */
[----:B-1----:R-:W-:Y:S05]  /*3460*/  @!P2 BRA `(.L_x_57) ;  /* 0x000000440018a947 */ /* 0x002fea0003800000 */
.L_x_147:
[----:B------:R-:W-:Y:S05]  /*3470*/  BSYNC B1 ;  /* 0x0000000000017941 */ /* 0x000fea0003800000 */
.L_x_56:
[----:B------:R-:W-:Y:S01]  /*3480*/  BSSY B1, `(.L_x_58) ;  /* 0x0000017000017945 */ /* 0x000fe20003800000 */
[----:B-1----:R-:W-:Y:S02]  /*3490*/  IMAD.MOV.U32 R5, RZ, RZ, RZ ;  /* 0x000000ffff057224 */ /* 0x002fe400078e00ff */
[----:B------:R-:W-:Y:S01]  /*34a0*/  IMAD.MOV.U32 R6, RZ, RZ, RZ ;  /* 0x000000ffff067224 */ /* 0x000fe200078e00ff */
[----:B------:R-:W-:Y:S06]  /*34b0*/  @P1 BRA `(.L_x_59) ;  /* 0x00000000004c1947 */ /* 0x000fec0003800000 */
[----:B------:R-:W-:Y:S01]  /*34c0*/  SHF.R.U32.HI R4, RZ, 0x4, R18 ;  /* 0x00000004ff047819 */ /* 0x000fe20000011612 */
[----:B------:R-:W-:-:S03]  /*34d0*/  IMAD R3, R64, 0x1000, R59 ;  /* 0x0000100040037824 */ /* 0x000fc600078e023b */
[----:B------:R-:W-:Y:S01]  /*34e0*/  LOP3.LUT P2, RZ, R4, 0x1, RZ, 0xc0, !PT ;  /* 0x0000000104ff7812 */ /* 0x000fe2000784c0ff */
[----:B------:R-:W-:Y:S01]  /*34f0*/  VIADD R4, R3, UR50 ;  /* 0x0000003203047c36 */ /* 0x000fe20008000000 */
[----:B------:R-:W-:Y:S03]  /*3500*/  LDS.U16 R6, [R3+UR50+0x300] ;  /* 0x0003003203067984 */ /* 0x000fe60008000400 */
[C---:B------:R-:W-:Y:S01]  /*3510*/  VIADD R5, R4.reuse, 0x200 ;  /* 0x0000020004057836 */ /* 0x040fe20000000000 */
[----:B------:R-:W-:Y:S01]  /*3520*/  LDS.U16 R7, [R3+UR50+0x208] ;  /* 0x0002083203077984 */ /* 0x000fe20008000400 */
[----:B------:R-:W-:-:S03]  /*3530*/  VIADD R8, R4, 0x210 ;  /* 0x0000021004087836 */ /* 0x000fc60000000000 */
[----:B------:R-:W-:Y:S03]  /*3540*/  LDS.U16 R4, [R3+UR50+0x308] ;  /* 0x0003083203047984 */ /* 0x000fe60008000400 */
[----:B------:R-:W-:Y:S02]  /*3550*/  @P2 VIADD R8, R5, 0xfffffff0 ;  /* 0xfffffff005082836 */ /* 0x000fe40000000000 */
[----:B------:R-:W1:Y:S04]  /*3560*/  LDS.U16 R5, [R3+UR50+0x200] ;  /* 0x0002003203057984 */ /* 0x000e680008000400 */
[----:B------:R-:W-:Y:S04]  /*3570*/  LDS.U16 R9, [R8+0x100] ;  /* 0x0001000008097984 */ /* 0x000fe80000000400 */
[----:B------:R-:W2:Y:S04]  /*3580*/  LDS.U16 R10, [R8] ;  /* 0x00000000080a7984 */ /* 0x000ea80000000400 */
[----:B------:R-:W-:Y:S04]  /*3590*/  LDS.U16 R11, [R8+0x108] ;  /* 0x00010800080b7984 */ /* 0x000fe80000000400 */
[----:B------:R-:W3:Y:S01]  /*35a0*/  LDS.U16 R12, [R8+0x8] ;  /* 0x00000800080c7984 */ /* 0x000ee20000000400 */
[----:B-1----:R-:W-:-:S02]  /*35b0*/  PRMT R6, R5, 0x5410, R6 ;  /* 0x0000541005067816 */ /* 0x002fc40000000006 */
[----:B------:R-:W-:Y:S02]  /*35c0*/  PRMT R5, R7, 0x5410, R4 ;  /* 0x0000541007057816 */ /* 0x000fe40000000004 */
[----:B--2---:R-:W-:Y:S02]  /*35d0*/  PRMT R4, R10, 0x5410, R9 ;  /* 0x000054100a047816 */ /* 0x004fe40000000009 */
[----:B---3--:R-:W-:-:S07]  /*35e0*/  PRMT R3, R12, 0x5410, R11 ;  /* 0x000054100c037816 */ /* 0x008fce000000000b */
.L_x_59:
[----:B------:R-:W-:Y:S05]  /*35f0*/  BSYNC B1 ;  /* 0x0000000000017941 */ /* 0x000fea0003800000 */
.L_x_58:
[----:B------:R-:W-:Y:S01]  /*3600*/  @!PT LDS RZ, [RZ] ;  /* 0x00000000fffff984 */ /* 0x000fe20000000800 */
[----:B------:R-:W-:Y:S01]  /*3610*/  @!PT LDS RZ, [RZ] ;  /* 0x00000000fffff984 */ /* 0x000fe20000000800 */
[----:B------:R-:W-:Y:S01]  /*3620*/  @!PT LDS RZ, [RZ] ;  /* 0x00000000fffff984 */ /* 0x000fe20000000800 */
[----:B------:R-:W-:Y:S01]  /*3630*/  @!PT LDS RZ, [RZ] ;  /* 0x00000000fffff984 */ /* 0x000fe20000000800 */
[----:B------:R1:W-:Y:S06]  /*3640*/  MEMBAR.ALL.CTA ;  /* 0x0000000000007992 */ /* 0x0003ec0000008000 */
[----:B-1----:R-:W1:Y:S01]  /*3650*/  FENCE.VIEW.ASYNC.S ;  /* 0x00000000000073c6 */ /* 0x002e620000000000 */
[----:B------:R-:W-:Y:S05]  /*3660*/  @!P3 BRA `(.L_x_60) ;  /* 0x000000000004b947 */ /* 0x000fea0003800000 */
[----:B------:R-:W-:Y:S01]  /*3670*/  BPT.TRAP 0x1 ;  /* 0x000000040000795c */ /* 0x000fe20000300000 */
.L_x_60:
[----:B------:R-:W2:Y:S01]  /*3680*/  S2R R8, SR_CgaCtaId ;  /* 0x0000000000087919 */ /* 0x000ea20000008800 */
[----:B------:R-:W-:Y:S02]  /*3690*/  VIADD R7, R14, 0x120 ;  /* 0x000001200e077836 */ /* 0x000fe40000000000 */
[----:B------:R-:W-:-:S05]  /*36a0*/  VIADD R64, R64, 0x1 ;  /* 0x0000000140407836 */ /* 0x000fca0000000000 */
[----:B------:R-:W-:-:S04]  /*36b0*/  ISETP.NE.AND P2, PT, R64, 0x2, PT ;  /* 0x000000024000780c */ /* 0x000fc80003f45270 */
[----:B------:R-:W-:Y:S02]  /*36c0*/  SEL R64, R64, RZ, P2 ;  /* 0x000000ff40407207 */ /* 0x000fe40001000000 */
[----:B--2---:R-:W-:Y:S02]  /*36d0*/  PRMT R7, R8, 0x654, R7 ;  /* 0x0000065408077816 */ /* 0x004fe40000000007 */
[----:B------:R-:W-:Y:S02]  /*36e0*/  SEL R8, RZ, 0x1, P2 ;  /* 0x00000001ff087807 */ /* 0x000fe40001000000 */
[----:B-1----:R1:W-:Y:S02]  /*36f0*/  SYNCS.ARRIVE.TRANS64.RED.A1T0 RZ, [R7+URZ], RZ ;  /* 0x000000ff07ff79a7 */ /* 0x0023e4000810043f */
[----:B------:R-:W-:-:S07]  /*3700*/  LOP3.LUT R61, R61, R8, RZ, 0x3c, !PT ;  /* 0x000000083d3d7212 */ /* 0x000fce00078e3cff */
.L_x_54:
[----:B------:R-:W-:Y:S05]  /*3710*/  BSYNC B0 ;  /* 0x0000000000007941 */ /* 0x000fea0003800000 */
.L_x_53:
[-C--:B-1----:R-:W-:Y:S01]  /*3720*/  F2FP.F16.E4M3.UNPACK_B R7, R6.reuse ;  /* 0x00000006ff07723e */ /* 0x082fe200020006ff */
[C---:B-----5:R-:W-:Y:S01]  /*3730*/  FMUL R12, R58.reuse, R93 ;  /* 0x0000005d3a0c7220 */ /* 0x060fe20000400000 */
[----:B------:R-:W-:Y:S01]  /*3740*/  F2FP.F16.E4M3.UNPACK_B R8, R6.H1 ;  /* 0x00000006ff08723e */ /* 0x000fe200030006ff */
[C---:B------:R-:W-:Y:S01]  /*3750*/  FMUL R96, R58.reuse, R96 ;  /* 0x000000603a607220 */ /* 0x040fe20000400000 */
[----:B------:R-:W-:Y:S01]  /*3760*/  SHF.R.U32.HI R9, RZ, 0x4, R18 ;  /* 0x00000004ff097819 */ /* 0x000fe20000011612 */
[--C-:B------:R-:W-:Y:S02]  /*3770*/  HADD2.F32 R10, -RZ, R7.reuse.H0_H0 ;  /* 0x20000007ff0a7230 */ /* 0x100fe40000004100 */
[C---:B------:R-:W-:Y:S01]  /*3780*/  FMUL R91, R58.reuse, R91 ;  /* 0x0000005b3a5b7220 */ /* 0x040fe20000400000 */
[C---:B------:R-:W-:Y:S01]  /*3790*/  FMUL R24, R58.reuse, R89 ;  /* 0x000000593a187220 */ /* 0x040fe20000400000 */
[----:B------:R-:W-:Y:S01]  /*37a0*/  LOP3.LUT P3, RZ, R9, 0x1, RZ, 0xc0, !PT ;  /* 0x0000000109ff7812 */ /* 0x000fe2000786c0ff */
[----:B------:R-:W-:Y:S01]  /*37b0*/  FMUL R9, R58, R94 ;  /* 0x0000005e3a097220 */ /* 0x000fe20000400000 */
[----:B------:R-:W-:Y:S01]  /*37c0*/  FFMA R11, R57, R10, R12 ;  /* 0x0000000a390b7223 */ /* 0x000fe2000000000c */
[----:B------:R-:W-:Y:S01]  /*37d0*/  HADD2.F32 R10, -RZ, R7.H1_H1 ;  /* 0x30000007ff0a7230 */ /* 0x000fe20000004100 */
[----:B------:R-:W-:Y:S01]  /*37e0*/  F2FP.F16.E4M3.UNPACK_B R7, R5 ;  /* 0x00000005ff07723e */ /* 0x000fe200020006ff */
[----:B------:R-:W-:-:S02]  /*37f0*/  HADD2.F32 R12, -RZ, R8.H0_H0 ;  /* 0x20000008ff0c7230 */ /* 0x000fc40000004100 */
[C---:B------:R-:W-:Y:S01]  /*3800*/  FMUL R90, R58.reuse, R90 ;  /* 0x0000005a3a5a7220 */ /* 0x040fe20000400000 */
[----:B------:R-:W-:Y:S02]  /*3810*/  HADD2.F32 R8, -RZ, R8.H1_H1 ;  /* 0x30000008ff087230 */ /* 0x000fe40000004100 */
[C---:B------:R-:W-:Y:S01]  /*3820*/  FFMA R96, R57.reuse, R10, R96 ;  /* 0x0000000a39607223 */ /* 0x040fe20000000060 */
[--C-:B------:R-:W-:Y:S02]  /*3830*/  HADD2.F32 R10, -RZ, R7.reuse.H0_H0 ;  /* 0x20000007ff0a7230 */ /* 0x100fe40000004100 */
[C---:B------:R-:W-:Y:S01]  /*3840*/  FFMA R91, R57.reuse, R12, R91 ;  /* 0x0000000c395b7223 */ /* 0x040fe2000000005b */
[----:B------:R-:W-:Y:S02]  /*3850*/  HADD2.F32 R12, -RZ, R7.H1_H1 ;  /* 0x30000007ff0c7230 */ /* 0x000fe40000004100 */
[C---:B------:R-:W-:Y:S01]  /*3860*/  FFMA R20, R57.reuse, R8, R9 ;  /* 0x0000000839147223 */ /* 0x040fe20000000009 */
[C---:B------:R-:W-:Y:S01]  /*3870*/  FMUL R9, R58.reuse, R92 ;  /* 0x0000005c3a097220 */ /* 0x040fe20000400000 */
[----:B------:R-:W-:Y:S01]  /*3880*/  F2FP.F16.E4M3.UNPACK_B R7, R4 ;  /* 0x00000004ff07723e */ /* 0x000fe200020006ff */
[C---:B------:R-:W-:Y:S01]  /*3890*/  FFMA R24, R57.reuse, R10, R24 ;  /* 0x0000000a39187223 */ /* 0x040fe20000000018 */
[----:B------:R-:W-:Y:S01]  /*38a0*/  F2FP.F16.E4M3.UNPACK_B R8, R5.H1 ;  /* 0x00000005ff08723e */ /* 0x000fe200030006ff */
[----:B------:R-:W-:Y:S01]  /*38b0*/  FFMA R13, R57, R12, R9 ;  /* 0x0000000c390d7223 */ /* 0x000fe20000000009 */
[----:B------:R-:W-:Y:S01]  /*38c0*/  FMUL R9, R58, R88 ;  /* 0x000000583a097220 */ /* 0x000fe20000400000 */
[----:B------:R-:W-:-:S02]  /*38d0*/  HADD2.F32 R12, -RZ, R7.H1_H1 ;  /* 0x30000007ff0c7230 */ /* 0x000fc40000004100 */
[C---:B------:R-:W-:Y:S01]  /*38e0*/  FMUL R85, R58.reuse, R85 ;  /* 0x000000553a557220 */ /* 0x040fe20000400000 */
[--C-:B------:R-:W-:Y:S02]  /*38f0*/  HADD2.F32 R14, -RZ, R8.reuse.H0_H0 ;  /* 0x20000008ff0e7230 */ /* 0x100fe40000004100 */
[C---:B------:R-:W-:Y:S01]  /*3900*/  FMUL R21, R58.reuse, R86 ;  /* 0x000000563a157220 */ /* 0x040fe20000400000 */
[----:B------:R-:W-:Y:S02]  /*3910*/  HADD2.F32 R8, -RZ, R8.H1_H1 ;  /* 0x30000008ff087230 */ /* 0x000fe40000004100 */
[C---:B------:R-:W-:Y:S01]  /*3920*/  FFMA R26, R57.reuse, R12, R9 ;  /* 0x0000000c391a7223 */ /* 0x040fe20000000009 */
[----:B------:R-:W-:Y:S01]  /*3930*/  HADD2.F32 R10, -RZ, R7.H0_H0 ;  /* 0x20000007ff0a7230 */ /* 0x000fe20000004100 */
[----:B------:R-:W-:Y:S01]  /*3940*/  F2FP.F16.E4M3.UNPACK_B R7, R4.H1 ;  /* 0x00000004ff07723e */ /* 0x000fe200030006ff */
[----:B------:R-:W-:Y:S01]  /*3950*/  FMUL R81, R58, R81 ;  /* 0x000000513a517220 */ /* 0x000fe20000400000 */
[----:B------:R-:W-:Y:S01]  /*3960*/  F2FP.F16.E4M3.UNPACK_B R9, R3 ;  /* 0x00000003ff09723e */ /* 0x000fe200020006ff */
[C---:B------:R-:W-:Y:S01]  /*3970*/  FFMA R15, R57.reuse, R8, R90 ;  /* 0x00000008390f7223 */ /* 0x040fe2000000005a */
[----:B------:R-:W-:Y:S01]  /*3980*/  FFMA R85, R57, R10, R85 ;  /* 0x0000000a39557223 */ /* 0x000fe20000000055 */
[----:B------:R-:W-:-:S02]  /*3990*/  HADD2.F32 R8, -RZ, R7.H0_H0 ;  /* 0x20000007ff087230 */ /* 0x000fc40000004100 */
[C---:B------:R-:W-:Y:S01]  /*39a0*/  FMUL R28, R58.reuse, R83 ;  /* 0x000000533a1c7220 */ /* 0x040fe20000400000 */
[----:B------:R-:W-:Y:S01]  /*39b0*/  HADD2.F32 R10, -RZ, R7.H1_H1 ;  /* 0x30000007ff0a7230 */ /* 0x000fe20000004100 */
[----:B------:R-:W-:Y:S01]  /*39c0*/  F2FP.F16.E4M3.UNPACK_B R7, R3.H1 ;  /* 0x00000003ff07723e */ /* 0x000fe200030006ff */
[----:B------:R-:W-:Y:S02]  /*39d0*/  HADD2.F32 R12, -RZ, R9.H0_H0 ;  /* 0x20000009ff0c7230 */ /* 0x000fe40000004100 */
[C---:B------:R-:W-:Y:S01]  /*39e0*/  FFMA R28, R57.reuse, R8, R28 ;  /* 0x00000008391c7223 */ /* 0x040fe2000000001c */
[----:B------:R-:W-:Y:S01]  /*39f0*/  FMUL R87, R58, R87 ;  /* 0x000000573a577220 */ /* 0x000fe20000400000 */
[C---:B------:R-:W-:Y:S01]  /*3a00*/  FFMA R21, R57.reuse, R10, R21 ;  /* 0x0000000a39157223 */ /* 0x040fe20000000015 */
[--C-:B------:R-:W-:Y:S02]  /*3a10*/  HADD2.F32 R10, -RZ, R7.reuse.H0_H0 ;  /* 0x20000007ff0a7230 */ /* 0x100fe40000004100 */
[----:B------:R-:W-:Y:S01]  /*3a20*/  FFMA R81, R57, R12, R81 ;  /* 0x0000000c39517223 */ /* 0x000fe20000000051 */
[----:B------:R-:W-:Y:S01]  /*3a30*/  HADD2.F32 R12, -RZ, R7.H1_H1 ;  /* 0x30000007ff0c7230 */ /* 0x000fe20000004100 */
[----:B------:R-:W-:Y:S01]  /*3a40*/  LOP3.LUT R7, R18, 0xff, RZ, 0xc0, !PT ;  /* 0x000000ff12077812 */ /* 0x000fe200078ec0ff */
[----:B------:R-:W-:-:S02]  /*3a50*/  HADD2.F32 R8, -RZ, R9.H1_H1 ;  /* 0x30000009ff087230 */ /* 0x000fc40000004100 */
[C---:B------:R-:W-:Y:S01]  /*3a60*/  FMUL R84, R58.reuse, R84 ;  /* 0x000000543a547220 */ /* 0x040fe20000400000 */
[C---:B------:R-:W-:Y:S01]  /*3a70*/  FMUL R79, R58.reuse, R79 ;  /* 0x0000004f3a4f7220 */ /* 0x040fe20000400000 */
[----:B------:R-:W-:Y:S01]  /*3a80*/  FMUL R9, R58, R82 ;  /* 0x000000523a097220 */ /* 0x000fe20000400000 */
[----:B------:R-:W-:Y:S02]  /*3a90*/  VIADD R7, R7, 0x1f ;  /* 0x0000001f07077836 */ /* 0x000fe40000000000 */
[C---:B------:R-:W-:Y:S01]  /*3aa0*/  FFMA R14, R57.reuse, R14, R87 ;  /* 0x0000000e390e7223 */ /* 0x040fe20000000057 */
[C---:B------:R-:W-:Y:S01]  /*3ab0*/  FFMA R8, R57.reuse, R8, R84 ;  /* 0x0000000839087223 */ /* 0x040fe20000000054 */
[C---:B------:R-:W-:Y:S01]  /*3ac0*/  FFMA R10, R57.reuse, R10, R79 ;  /* 0x0000000a390a7223 */ /* 0x040fe2000000004f */
[----:B------:R-:W-:Y:S01]  /*3ad0*/  FFMA R9, R57, R12, R9 ;  /* 0x0000000c39097223 */ /* 0x000fe20000000009 */
[----:B------:R-:W-:Y:S01]  /*3ae0*/  ISETP.GT.U32.AND P2, PT, R7, 0x3e, PT ;  /* 0x0000003e0700780c */ /* 0x000fe20003f44070 */
[----:B------:R-:W-:Y:S01]  /*3af0*/  IMAD.MOV.U32 R7, RZ, RZ, 0x10 ;  /* 0x00000010ff077424 */ /* 0x000fe200078e00ff */
[----:B------:R-:W-:-:S02]  /*3b00*/  F2FP.SATFINITE.E4M3.F32.PACK_AB_MERGE_C R14, R15, R14, RZ ;  /* 0x0000000e0f0e723e */ /* 0x000fc400048070ff */
[----:B------:R-:W-:Y:S02]  /*3b10*/  F2FP.SATFINITE.E4M3.F32.PACK_AB_MERGE_C R96, R96, R11, RZ ;  /* 0x0000000b6060723e */ /* 0x000fe400048070ff */
[----:B------:R-:W-:Y:S02]  /*3b20*/  SEL R7, R7, 0xfffffff0, !P3 ;  /* 0xfffffff007077807 */ /* 0x000fe40005800000 */
[----:B------:R-:W-:Y:S02]  /*3b30*/  F2FP.SATFINITE.E4M3.F32.PACK_AB_MERGE_C R20, R20, R91, RZ ;  /* 0x0000005b1414723e */ /* 0x000fe400048070ff */
[----:B------:R-:W-:Y:S01]  /*3b40*/  F2FP.SATFINITE.E4M3.F32.PACK_AB_MERGE_C R24, R13, R24, RZ ;  /* 0x000000180d18723e */ /* 0x000fe200048070ff */
[----:B------:R-:W-:Y:S01]  /*3b50*/  IMAD.IADD R15, R60, 0x1, R7 ;  /* 0x000000013c0f7824 */ /* 0x000fe200078e0207 */
[----:B------:R-:W-:Y:S02]  /*3b60*/  F2FP.SATFINITE.E4M3.F32.PACK_AB_MERGE_C R26, R26, R85, RZ ;  /* 0x000000551a1a723e */ /* 0x000fe400048070ff */
[----:B------:R-:W-:-:S02]  /*3b70*/  F2FP.SATFINITE.E4M3.F32.PACK_AB_MERGE_C R28, R21, R28, RZ ;  /* 0x0000001c151c723e */ /* 0x000fc400048070ff */
[----:B------:R-:W-:Y:S02]  /*3b80*/  F2FP.SATFINITE.E4M3.F32.PACK_AB_MERGE_C R8, R8, R81, RZ ;  /* 0x000000510808723e */ /* 0x000fe400048070ff */
[----:B------:R-:W-:Y:S01]  /*3b90*/  F2FP.SATFINITE.E4M3.F32.PACK_AB_MERGE_C R10, R9, R10, RZ ;  /* 0x0000000a090a723e */ /* 0x000fe200048070ff */
[----:B------:R-:W-:Y:S06]  /*3ba0*/  @P2 BRA `(.L_x_61) ;  /* 0x0000000000042947 */ /* 0x000fec0003800000 */
[----:B------:R-:W-:-:S04]  /*3bb0*/  DEPBAR.LE SB0, 0x1 ;  /* 0x000080400000791a */ /* 0x000fc80000000000 */
.L_x_61:
[----:B------:R-:W-:Y:S05]  /*3bc0*/  WARPSYNC.ALL ;  /* 0x0000000000007948 */ /* 0x000fea0003800000 */
[----:B------:R-:W-:Y:S06]  /*3bd0*/  BAR.SYNC.DEFER_BLOCKING 0x1, 0x100 ;  /* 0x0044000000007b1d */ /* 0x000fec0000010000 */
[----:B------:R-:W-:Y:S01]  /*3be0*/  BSSY B0, `(.L_x_62) ;  /* 0x0000016000007945 */ /* 0x000fe20003800000 */
[----:B------:R1:W-:Y:S04]  /*3bf0*/  STS.U16 [R59+UR50+0x2200], R96 ;  /* 0x002200603b007988 */ /* 0x0003e80008000432 */
[----:B------:R1:W-:Y:S04]  /*3c00*/  STS.U16 [R59+UR50+0x2300], R20 ;  /* 0x002300143b007988 */ /* 0x0003e80008000432 */
[----:B------:R1:W-:Y:S04]  /*3c10*/  STS.U16 [R59+UR50+0x2208], R24 ;  /* 0x002208183b007988 */ /* 0x0003e80008000432 */
[----:B------:R1:W-:Y:S04]  /*3c20*/  STS.U16 [R59+UR50+0x2308], R14 ;  /* 0x0023080e3b007988 */ /* 0x0003e80008000432 */
[----:B------:R1:W-:Y:S04]  /*3c30*/  STS.U16 [R15+0x2200], R26 ;  /* 0x0022001a0f007388 */ /* 0x0003e80000000400 */
[----:B------:R1:W-:Y:S04]  /*3c40*/  STS.U16 [R15+0x2300], R28 ;  /* 0x0023001c0f007388 */ /* 0x0003e80000000400 */
[----:B------:R1:W-:Y:S04]  /*3c50*/  STS.U16 [R15+0x2208], R8 ;  /* 0x002208080f007388 */ /* 0x0003e80000000400 */
[----:B------:R1:W-:Y:S01]  /*3c60*/  STS.U16 [R15+0x2308], R10 ;  /* 0x0023080a0f007388 */ /* 0x0003e20000000400 */
[----:B------:R-:W-:Y:S01]  /*3c70*/  @!PT LDS RZ, [RZ] ;  /* 0x00000000fffff984 */ /* 0x000fe20000000800 */
[----:B------:R-:W-:Y:S01]  /*3c80*/  @!PT LDS RZ, [RZ] ;  /* 0x00000000fffff984 */ /* 0x000fe20000000800 */
[----:B------:R-:W-:Y:S01]  /*3c90*/  @!PT LDS RZ, [RZ] ;  /* 0x00000000fffff984 */ /* 0x000fe20000000800 */
[----:B------:R-:W-:Y:S01]  /*3ca0*/  @!PT LDS RZ, [RZ] ;  /* 0x00000000fffff984 */ /* 0x000fe20000000800 */
[----:B------:R2:W-:Y:S06]  /*3cb0*/  MEMBAR.ALL.CTA ;  /* 0x0000000000007992 */ /* 0x0005ec0000008000 */
[----:B--2---:R-:W2:Y:S02]  /*3cc0*/  FENCE.VIEW.ASYNC.S ;  /* 0x00000000000073c6 */ /* 0x004ea40000000000 */
[----:B--2---:R-:W-:Y:S06]  /*3cd0*/  BAR.SYNC.DEFER_BLOCKING 0x1, 0x100 ;  /* 0x0044000000007b1d */ /* 0x004fec0000010000 */
[----:B-1----:R-:W-:Y:S05]  /*3ce0*/  @P2 BRA `(.L_x_63) ;  /* 0x0000000000142947 */ /* 0x002fea0003800000 */
[----:B------:R-:W-:Y:S02]  /*3cf0*/  UIADD3 UR4, UP0, UR48, 0x4f0, URZ ;  /* 0x000004f030047890 */ /* 0x000fe4000ff1e03f */
[----:B------:R-:W-:Y:S02]  /*3d00*/  UIADD3 UR44, UR50, 0x2200, URZ ;  /* 0x00002200322c7890 */ /* 0x000fe4000fffe03f */
[----:B------:R-:W-:-:S09]  /*3d10*/  UIADD3.X UR5, URZ, UR49, URZ, UP0, !UPT ;  /* 0x000000313f057290 */ /* 0x000fd200087fe43f */
[----:B------:R1:W-:Y:S02]  /*3d20*/  UTMASTG.3D [UR44], [UR4] ;  /* 0x0000002c040073b5 */ /* 0x0003e40008010000 */
[----:B-1----:R0:W-:Y:S02]  /*3d30*/  UTMACMDFLUSH ;  /* 0x00000000000079b7 */ /* 0x0021e40000000000 */
.L_x_63:
[----:B------:R-:W-:Y:S05]  /*3d40*/  BSYNC B0 ;  /* 0x0000000000007941 */ /* 0x000fea0003800000 */
.L_x_62:
[----:B------:R-:W-:Y:S04]  /*3d50*/  BSSY B0, `(.L_x_64) ;  /* 0x000002e000007945 */ /* 0x000fe80003800000 */
[----:B------:R-:W-:Y:S05]  /*3d60*/  @!P0 BRA `(.L_x_65) ;  /* 0x0000000000b08947 */ /* 0x000fea0003800000 */
[----:B------:R-:W-:-:S13]  /*3d70*/  ISETP.NE.AND P3, PT, R62, 0x3, PT ;  /* 0x000000033e00780c */ /* 0x000fda0003f65270 */
[----:B------:R-:W-:Y:S05]  /*3d80*/  @!P3 BRA `(.L_x_66) ;  /* 0x000000000004b947 */ /* 0x000fea0003800000 */
[----:B------:R-:W-:Y:S01]  /*3d90*/  BPT.TRAP 0x1 ;  /* 0x000000040000795c */ /* 0x000fe20000300000 */
.L_x_66:
[----:B------:R-:W-:Y:S01]  /*3da0*/  LEA R12, R64, UR50, 0x3 ;  /* 0x00000032400c7c11 */ /* 0x000fe2000f8e18ff */
[----:B------:R-:W-:Y:S01]  /*3db0*/  BSSY B1, `(.L_x_67) ;  /* 0x0000004000017945 */ /* 0x000fe20003800000 */
[----:B------:R-:W-:-:S04]  /*3dc0*/  SHF.L.U32 R9, R61, 0x1f, RZ ;  /* 0x0000001f3d097819 */ /* 0x000fc800000006ff */
[----:B------:R-:W1:Y:S02]  /*3dd0*/  SYNCS.PHASECHK.TRANS64.TRYWAIT P0, [R12+URZ+0x110], R9 ;  /* 0x000110090c0075a7 */ /* 0x000e64000800017f */
[----:B-1----:R-:W-:Y:S05]  /*3de0*/  @!P0 BRA `(.L_x_68) ;  /* 0x0000003800cc8947 */ /* 0x002fea0003800000 */
.L_x_148:
[----:B------:R-:W-:Y:S05]  /*3df0*/  BSYNC B1 ;  /* 0x0000000000017941 */ /* 0x000fea0003800000 */
.L_x_67:
[----:B------:R-:W-:Y:S04]  /*3e00*/  BSSY B1, `(.L_x_69) ;  /* 0x0000011000017945 */ /* 0x000fe80003800000 */
[----:B------:R-:W-:Y:S05]  /*3e10*/  @P1 BRA `(.L_x_70) ;  /* 0x00000000003c1947 */ /* 0x000fea0003800000 */
[----:B------:R-:W-:-:S04]  /*3e20*/  IMAD R13, R64, 0x1000, R59 ;  /* 0x00001000400d7824 */ /* 0x000fc800078e023b */
[----:B------:R-:W-:Y:S01]  /*3e30*/  VIADD R4, R13, UR50 ;  /* 0x000000320d047c36 */ /* 0x000fe20008000000 */
[----:B------:R-:W-:Y:S03]  /*3e40*/  LDS.U16 R6, [R13+UR50+0x300] ;  /* 0x000300320d067984 */ /* 0x000fe60008000400 */
[----:B------:R-:W-:Y:S01]  /*3e50*/  IMAD.IADD R11, R4, 0x1, R7 ;  /* 0x00000001040b7824 */ /* 0x000fe200078e0207 */
[----:B------:R-:W2:Y:S04]  /*3e60*/  LDS.U16 R3, [R13+UR50+0x200] ;  /* 0x000200320d037984 */ /* 0x000ea80008000400 */
[----:B------:R-:W-:Y:S04]  /*3e70*/  LDS.U16 R5, [R13+UR50+0x308] ;  /* 0x000308320d057984 */ /* 0x000fe80008000400 */
[----:B------:R-:W3:Y:S04]  /*3e80*/  LDS.U16 R4, [R13+UR50+0x208] ;  /* 0x000208320d047984 */ /* 0x000ee80008000400 */
[----:B------:R-:W-:Y:S04]  /*3e90*/  LDS.U16 R7, [R11+0x300] ;  /* 0x000300000b077984 */ /* 0x000fe80000000400 */
[----:B------:R-:W4:Y:S04]  /*3ea0*/  LDS.U16 R8, [R11+0x200] ;  /* 0x000200000b087984 */ /* 0x000f280000000400 */
[----:B-1----:R-:W-:Y:S04]  /*3eb0*/  LDS.U16 R9, [R11+0x308] ;  /* 0x000308000b097984 */ /* 0x002fe80000000400 */
[----:B------:R-:W1:Y:S01]  /*3ec0*/  LDS.U16 R10, [R11+0x208] ;  /* 0x000208000b0a7984 */ /* 0x000e620000000400 */
[----:B--2---:R-:W-:-:S02]  /*3ed0*/  PRMT R6, R3, 0x5410, R6 ;  /* 0x0000541003067816 */ /* 0x004fc40000000006 */
[----:B---3--:R-:W-:Y:S02]  /*3ee0*/  PRMT R5, R4, 0x5410, R5 ;  /* 0x0000541004057816 */ /* 0x008fe40000000005 */
[----:B----4-:R-:W-:Y:S02]  /*3ef0*/  PRMT R4, R8, 0x5410, R7 ;  /* 0x0000541008047816 */ /* 0x010fe40000000007 */
[----:B-1----:R-:W-:-:S07]  /*3f00*/  PRMT R3, R10, 0x5410, R9 ;  /* 0x000054100a037816 */ /* 0x002fce0000000009 */
.L_x_70:
[----:B------:R-:W-:Y:S05]  /*3f10*/  BSYNC B1 ;  /* 0x0000000000017941 */ /* 0x000fea0003800000 */
.L_x_69:
[----:B------:R-:W-:Y:S01]  /*3f20*/  @!PT LDS RZ, [RZ] ;  /* 0x00000000fffff984 */ /* 0x000fe20000000800 */
[----:B------:R-:W-:Y:S01]  /*3f30*/  @!PT LDS RZ, [RZ] ;  /* 0x00000000fffff984 */ /* 0x000fe20000000800 */
[----:B------:R-:W-:Y:S01]  /*3f40*/  @!PT LDS RZ, [RZ] ;  /* 0x00000000fffff984 */ /* 0x000fe20000000800 */
[----:B------:R-:W-:Y:S01]  /*3f50*/  @!PT LDS RZ, [RZ] ;  /* 0x00000000fffff984 */ /* 0x000fe20000000800 */
[----:B------:R2:W-:Y:S06]  /*3f60*/  MEMBAR.ALL.CTA ;  /* 0x0000000000007992 */ /* 0x0005ec0000008000 */
[----:B--2---:R-:W2:Y:S01]  /*3f70*/  FENCE.VIEW.ASYNC.S ;  /* 0x00000000000073c6 */ /* 0x004ea20000000000 */
[----:B------:R-:W-:Y:S05]  /*3f80*/  @!P3 BRA `(.L_x_71) ;  /* 0x000000000004b947 */ /* 0x000fea0003800000 */
[----:B------:R-:W-:Y:S01]  /*3f90*/  BPT.TRAP 0x1 ;  /* 0x000000040000795c */ /* 0x000fe20000300000 */
.L_x_71:
[----:B------:R-:W3:Y:S01]  /*3fa0*/  S2R R8, SR_CgaCtaId ;  /* 0x0000000000087919 */ /* 0x000ee20000008800 */
[----:B------:R-:W-:Y:S02]  /*3fb0*/  VIADD R7, R12, 0x120 ;  /* 0x000001200c077836 */ /* 0x000fe40000000000 */
[----:B------:R-:W-:-:S05]  /*3fc0*/  VIADD R64, R64, 0x1 ;  /* 0x0000000140407836 */ /* 0x000fca0000000000 */
[----:B------:R-:W-:-:S04]  /*3fd0*/  ISETP.NE.AND P0, PT, R64, 0x2, PT ;  /* 0x000000024000780c */ /* 0x000fc80003f05270 */
[----:B------:R-:W-:Y:S02]  /*3fe0*/  SEL R64, R64, RZ, P0 ;  /* 0x000000ff40407207 */ /* 0x000fe40000000000 */
[----:B---3--:R-:W-:Y:S02]  /*3ff0*/  PRMT R7, R8, 0x654, R7 ;  /* 0x0000065408077816 */ /* 0x008fe40000000007 */
[----:B------:R-:W-:Y:S02]  /*4000*/  SEL R8, RZ, 0x1, P0 ;  /* 0x00000001ff087807 */ /* 0x000fe40000000000 */
[----:B--2---:R2:W-:Y:S02]  /*4010*/  SYNCS.ARRIVE.TRANS64.RED.A1T0 RZ, [R7+URZ], RZ ;  /* 0x000000ff07ff79a7 */ /* 0x0045e4000810043f */
[----:B------:R-:W-:-:S07]  /*4020*/  LOP3.LUT R61, R61, R8, RZ, 0x3c, !PT ;  /* 0x000000083d3d7212 */ /* 0x000fce00078e3cff */
.L_x_65:
[----:B------:R-:W-:Y:S05]  /*4030*/  BSYNC B0 ;  /* 0x0000000000007941 */ /* 0x000fea0003800000 */
.L_x_64:
[-C--:B--2---:R-:W-:Y:S01]  /*4040*/  F2FP.F16.E4M3.UNPACK_B R7, R6.reuse ;  /* 0x00000006ff07723e */ /* 0x084fe200020006ff */
[C---:B------:R-:W-:Y:S01]  /*4050*/  FMUL R14, R58.reuse, R77 ;  /* 0x0000004d3a0e7220 */ /* 0x040fe20000400000 */
[----:B------:R-:W-:Y:S01]  /*4060*/  F2FP.F16.E4M3.UNPACK_B R6, R6.H1 ;  /* 0x00000006ff06723e */ /* 0x000fe200030006ff */
[C---:B-1----:R-:W-:Y:S01]  /*4070*/  FMUL R9, R58.reuse, R80 ;  /* 0x000000503a097220 */ /* 0x042fe20000400000 */
[C---:B------:R-:W-:Y:S01]  /*4080*/  FMUL R78, R58.reuse, R78 ;  /* 0x0000004e3a4e7220 */ /* 0x040fe20000400000 */
[--C-:B------:R-:W-:Y:S02]  /*4090*/  HADD2.F32 R8, -RZ, R7.reuse.H0_H0 ;  /* 0x20000007ff087230 */ /* 0x100fe40000004100 */
[----:B------:R-:W-:Y:S01]  /*40a0*/  FMUL R73, R58, R73 ;  /* 0x000000493a497220 */ /* 0x000fe20000400000 */
[----:B------:R-:W-:Y:S01]  /*40b0*/  HADD2.F32 R10, -RZ, R7.H1_H1 ;  /* 0x30000007ff0a7230 */ /* 0x000fe20000004100 */
[----:B------:R-:W-:Y:S01]  /*40c0*/  F2FP.F16.E4M3.UNPACK_B R7, R5 ;  /* 0x00000005ff07723e */ /* 0x000fe200020006ff */
[----:B------:R-:W-:-:S02]  /*40d0*/  HADD2.F32 R12, -RZ, R6.H0_H0 ;  /* 0x20000006ff0c7230 */ /* 0x000fc40000004100 */
[C---:B------:R-:W-:Y:S01]  /*40e0*/  FFMA R14, R57.reuse, R8, R14 ;  /* 0x00000008390e7223 */ /* 0x040fe2000000000e */
[----:B------:R-:W-:Y:S02]  /*40f0*/  HADD2.F32 R6, -RZ, R6.H1_H1 ;  /* 0x30000006ff067230 */ /* 0x000fe40000004100 */
[C---:B------:R-:W-:Y:S01]  /*4100*/  FFMA R9, R57.reuse, R10, R9 ;  /* 0x0000000a39097223 */ /* 0x040fe20000000009 */
[--C-:B------:R-:W-:Y:S01]  /*4110*/  HADD2.F32 R8, -RZ, R7.reuse.H0_H0 ;  /* 0x20000007ff087230 */ /* 0x100fe20000004100 */
[----:B------:R-:W-:Y:S01]  /*4120*/  F2FP.F16.E4M3.UNPACK_B R5, R5.H1 ;  /* 0x00000005ff05723e */ /* 0x000fe200030006ff */
[----:B------:R-:W-:Y:S02]  /*4130*/  HADD2.F32 R10, -RZ, R7.H1_H1 ;  /* 0x30000007ff0a7230 */ /* 0x000fe40000004100 */
[----:B------:R-:W-:Y:S01]  /*4140*/  FMUL R7, R58, R76 ;  /* 0x0000004c3a077220 */ /* 0x000fe20000400000 */
[C---:B------:R-:W-:Y:S01]  /*4150*/  FFMA R11, R57.reuse, R6, R78 ;  /* 0x00000006390b7223 */ /* 0x040fe2000000004e */
[----:B------:R-:W-:Y:S01]  /*4160*/  FFMA R73, R57, R8, R73 ;  /* 0x0000000839497223 */ /* 0x000fe20000000049 */
[----:B------:R-:W-:-:S02]  /*4170*/  HADD2.F32 R6, -RZ, R5.H0_H0 ;  /* 0x20000005ff067230 */ /* 0x000fc40000004100 */
[C---:B------:R-:W-:Y:S01]  /*4180*/  FFMA R20, R57.reuse, R10, R7 ;  /* 0x0000000a39147223 */ /* 0x040fe20000000007 */
[----:B------:R-:W-:Y:S01]  /*4190*/  F2FP.F16.E4M3.UNPACK_B R7, R4 ;  /* 0x00000004ff07723e */ /* 0x000fe200020006ff */
[----:B------:R-:W-:Y:S02]  /*41a0*/  HADD2.F32 R8, -RZ, R5.H1_H1 ;  /* 0x30000005ff087230 */ /* 0x000fe40000004100 */
[C---:B------:R-:W-:Y:S01]  /*41b0*/  FMUL R5, R58.reuse, R74 ;  /* 0x0000004a3a057220 */ /* 0x040fe20000400000 */
[----:B------:R-:W-:Y:S01]  /*41c0*/  F2FP.F16.E4M3.UNPACK_B R4, R4.H1 ;  /* 0x00000004ff04723e */ /* 0x000fe200030006ff */
[----:B------:R-:W-:Y:S01]  /*41d0*/  FMUL R24, R58, R71 ;  /* 0x000000473a187220 */ /* 0x000fe20000400000 */
[----:B------:R-:W-:Y:S02]  /*41e0*/  HADD2.F32 R10, -RZ, R7.H0_H0 ;  /* 0x20000007ff0a7230 */ /* 0x000fe40000004100 */
[C---:B------:R-:W-:Y:S01]  /*41f0*/  FFMA R13, R57.reuse, R8, R5 ;  /* 0x00000008390d7223 */ /* 0x040fe20000000005 */
[----:B------:R-:W-:Y:S01]  /*4200*/  F2FP.F16.E4M3.UNPACK_B R5, R3 ;  /* 0x00000003ff05723e */ /* 0x000fe200020006ff */
[----:B------:R-:W-:Y:S01]  /*4210*/  FFMA R24, R57, R6, R24 ;  /* 0x0000000639187223 */ /* 0x000fe20000000018 */
[----:B------:R-:W-:-:S02]  /*4220*/  HADD2.F32 R8, -RZ, R4.H0_H0 ;  /* 0x20000004ff087230 */ /* 0x000fc40000004100 */
[C---:B------:R-:W-:Y:S01]  /*4230*/  FMUL R69, R58.reuse, R69 ;  /* 0x000000453a457220 */ /* 0x040fe20000400000 */
[----:B------:R-:W-:Y:S02]  /*4240*/  HADD2.F32 R6, -RZ, R7.H1_H1 ;  /* 0x30000007ff067230 */ /* 0x000fe40000004100 */
[C---:B------:R-:W-:Y:S01]  /*4250*/  FMUL R66, R58.reuse, R66 ;  /* 0x000000423a427220 */ /* 0x040fe20000400000 */
[----:B------:R-:W-:Y:S02]  /*4260*/  HADD2.F32 R4, -RZ, R4.H1_H1 ;  /* 0x30000004ff047230 */ /* 0x000fe40000004100 */
[C---:B------:R-:W-:Y:S01]  /*4270*/  FMUL R65, R58.reuse, R65 ;  /* 0x000000413a417220 */ /* 0x040fe20000400000 */
[----:B------:R-:W-:Y:S01]  /*4280*/  FMUL R7, R58, R72 ;  /* 0x000000483a077220 */ /* 0x000fe20000400000 */
[----:B------:R-:W-:Y:S01]  /*4290*/  F2FP.F16.E4M3.UNPACK_B R3, R3.H1 ;  /* 0x00000003ff03723e */ /* 0x000fe200030006ff */
[C---:B------:R-:W-:Y:S01]  /*42a0*/  FFMA R69, R57.reuse, R10, R69 ;  /* 0x0000000a39457223 */ /* 0x040fe20000000045 */
[C---:B------:R-:W-:Y:S01]  /*42b0*/  FFMA R66, R57.reuse, R6, R66 ;  /* 0x0000000639427223 */ /* 0x040fe20000000042 */
[C---:B------:R-:W-:Y:S01]  /*42c0*/  FFMA R65, R57.reuse, R8, R65 ;  /* 0x0000000839417223 */ /* 0x040fe20000000041 */
[----:B------:R-:W-:Y:S01]  /*42d0*/  FFMA R26, R57, R4, R7 ;  /* 0x00000004391a7223 */ /* 0x000fe20000000007 */
[----:B------:R-:W-:-:S02]  /*42e0*/  HADD2.F32 R4, -RZ, R5.H0_H0 ;  /* 0x20000005ff047230 */ /* 0x000fc40000004100 */
[C---:B------:R-:W-:Y:S01]  /*42f0*/  FMUL R75, R58.reuse, R75 ;  /* 0x0000004b3a4b7220 */ /* 0x040fe20000400000 */
[----:B------:R-:W-:Y:S02]  /*4300*/  HADD2.F32 R6, -RZ, R5.H1_H1 ;  /* 0x30000005ff067230 */ /* 0x000fe40000004100 */
[C---:B------:R-:W-:Y:S01]  /*4310*/  FMUL R28, R58.reuse, R67 ;  /* 0x000000433a1c7220 */ /* 0x040fe20000400000 */
[--C-:B------:R-:W-:Y:S02]  /*4320*/  HADD2.F32 R8, -RZ, R3.reuse.H0_H0 ;  /* 0x20000003ff087230 */ /* 0x100fe40000004100 */
[C---:B------:R-:W-:Y:S01]  /*4330*/  FMUL R63, R58.reuse, R63 ;  /* 0x0000003f3a3f7220 */ /* 0x040fe20000400000 */
[----:B------:R-:W-:Y:S02]  /*4340*/  HADD2.F32 R10, -RZ, R3.H1_H1 ;  /* 0x30000003ff0a7230 */ /* 0x000fe40000004100 */
[C---:B------:R-:W-:Y:S01]  /*4350*/  FMUL R3, R58.reuse, R68 ;  /* 0x000000443a037220 */ /* 0x040fe20000400000 */
[----:B------:R-:W-:Y:S01]  /*4360*/  FMUL R5, R58, R70 ;  /* 0x000000463a057220 */ /* 0x000fe20000400000 */
[C---:B------:R-:W-:Y:S01]  /*4370*/  FFMA R12, R57.reuse, R12, R75 ;  /* 0x0000000c390c7223 */ /* 0x040fe2000000004b */
[C---:B------:R-:W-:Y:S01]  /*4380*/  FFMA R4, R57.reuse, R4, R28 ;  /* 0x0000000439047223 */ /* 0x040fe2000000001c */
[C---:B------:R-:W-:Y:S01]  /*4390*/  FFMA R3, R57.reuse, R6, R3 ;  /* 0x0000000639037223 */ /* 0x040fe20000000003 */
[C---:B------:R-:W-:Y:S01]  /*43a0*/  FFMA R8, R57.reuse, R8, R63 ;  /* 0x0000000839087223 */ /* 0x040fe2000000003f */
[----:B------:R-:W-:Y:S01]  /*43b0*/  FFMA R5, R57, R10, R5 ;  /* 0x0000000a39057223 */ /* 0x000fe20000000005 */
[----:B------:R-:W-:-:S02]  /*43c0*/  F2FP.SATFINITE.E4M3.F32.PACK_AB_MERGE_C R14, R9, R14, RZ ;  /* 0x0000000e090e723e */ /* 0x000fc400048070ff */
[----:B------:R-:W-:Y:S02]  /*43d0*/  F2FP.SATFINITE.E4M3.F32.PACK_AB_MERGE_C R12, R11, R12, RZ ;  /* 0x0000000c0b0c723e */ /* 0x000fe400048070ff */
[----:B------:R-:W-:Y:S02]  /*43e0*/  F2FP.SATFINITE.E4M3.F32.PACK_AB_MERGE_C R20, R20, R73, RZ ;  /* 0x000000491414723e */ /* 0x000fe400048070ff */
[----:B------:R-:W-:Y:S02]  /*43f0*/  F2FP.SATFINITE.E4M3.F32.PACK_AB_MERGE_C R24, R13, R24, RZ ;  /* 0x000000180d18723e */ /* 0x000fe400048070ff */
[----:B------:R-:W-:Y:S02]  /*4400*/  F2FP.SATFINITE.E4M3.F32.PACK_AB_MERGE_C R66, R66, R69, RZ ;  /* 0x000000454242723e */ /* 0x000fe400048070ff */
[----:B------:R-:W-:Y:S02]  /*4410*/  F2FP.SATFINITE.E4M3.F32.PACK_AB_MERGE_C R26, R26, R65, RZ ;  /* 0x000000411a1a723e */ /* 0x000fe400048070ff */
[----:B------:R-:W-:-:S02]  /*4420*/  F2FP.SATFINITE.E4M3.F32.PACK_AB_MERGE_C R4, R3, R4, RZ ;  /* 0x000000040304723e */ /* 0x000fc400048070ff */
[----:B------:R-:W-:Y:S01]  /*4430*/  F2FP.SATFINITE.E4M3.F32.PACK_AB_MERGE_C R8, R5, R8, RZ ;  /* 0x000000080508723e */ /* 0x000fe200048070ff */
[----:B------:R-:W-:Y:S06]  /*4440*/  @P2 BRA `(.L_x_72) ;  /* 0x0000000000042947 */ /* 0x000fec0003800000 */
[----:B------:R-:W-:-:S04]  /*4450*/  DEPBAR.LE SB0, 0x1 ;  /* 0x000080400000791a */ /* 0x000fc80000000000 */
.L_x_72:
[----:B------:R-:W-:Y:S05]  /*4460*/  WARPSYNC.ALL ;  /* 0x0000000000007948 */ /* 0x000fea0003800000 */
[----:B------:R-:W-:Y:S01]  /*4470*/  BAR.SYNC.DEFER_BLOCKING 0x1, 0x100 ;  /* 0x0044000000007b1d */ /* 0x000fe20000010000 */
[----:B------:R-:W-:-:S05]  /*4480*/  IADD3 R16, P0, R16, UR36, RZ ;  /* 0x0000002410107c10 */ /* 0x000fca000ff1e0ff */
        /* <DEDUP_REMOVED lines=19> */
[----:B------:R-:W-:Y:S02]  /*45c0*/  UIADD3 UR4, UR50, 0x3200, URZ ;  /* 0x0000320032047890 */ /* 0x000fe4000fffe03f */
[----:B------:R-:W-:Y:S01]  /*45d0*/  UIADD3.X UR9, URZ, UR49, URZ, UP0, !UPT ;  /* 0x000000313f097290 */ /* 0x000fe200087fe43f */
[----:B------:R-:W-:Y:S01]  /*45e0*/  UMOV UR6, UR46 ;  /* 0x0000002e00067c82 */ /* 0x000fe20008000000 */
[----:B------:R-:W-:-:S07]  /*45f0*/  UMOV UR7, UR47 ;  /* 0x0000002f00077c82 */ /* 0x000fce0008000000 */
[----:B------:R1:W-:Y:S02]  /*4600*/  UTMASTG.3D [UR4], [UR8] ;  /* 0x00000004080073b5 */ /* 0x0003e40008010000 */
[----:B-1----:R0:W-:Y:S02]  /*4610*/  UTMACMDFLUSH ;  /* 0x00000000000079b7 */ /* 0x0021e40000000000 */
.L_x_74:
[----:B------:R-:W-:Y:S05]  /*4620*/  BSYNC B0 ;  /* 0x0000000000007941 */ /* 0x000fea0003800000 */
.L_x_73:
[----:B------:R-:W-:Y:S01]  /*4630*/  ULDC.64 UR4, c[0x0][0x8f8] ;  /* 0x00023e0000047ab9 */ /* 0x000fe20000000a00 */
[----:B------:R-:W-:Y:S01]  /*4640*/  IADD3.X R17, R17, UR40, RZ, P0, !PT ;  /* 0x0000002811117c10 */ /* 0x000fe200087fe4ff */
[----:B------:R-:W-:Y:S01]  /*4650*/  UMOV UR47, 0xffffffff ;  /* 0xffffffff002f7882 */ /* 0x000fe20000000000 */
[----:B------:R-:W-:Y:S01]  /*4660*/  ISETP.GE.U32.AND P0, PT, R16, UR4, PT ;  /* 0x0000000410007c0c */ /* 0x000fe2000bf06070 */
[----:B------:R-:W-:Y:S01]  /*4670*/  IMAD.MOV.U32 R3, RZ, RZ, -0x1 ;  /* 0xffffffffff037424 */ /* 0x000fe200078e00ff */
[----:B------:R-:W-:Y:S01]  /*4680*/  PRMT R4, RZ, 0x7610, R4 ;  /* 0x00007610ff047816 */ /* 0x000fe20000000004 */
[----:B------:R-:W-:Y:S01]  /*4690*/  IMAD.MOV.U32 R12, RZ, RZ, -0x1 ;  /* 0xffffffffff0c7424 */ /* 0x000fe200078e00ff */
[----:B------:R-:W-:-:S13]  /*46a0*/  ISETP.GE.U32.AND.EX P0, PT, R17, UR5, PT, P0 ;  /* 0x0000000511007c0c */ /* 0x000fda000bf06100 */
[----:B------:R-:W-:Y:S05]  /*46b0*/  @P0 BRA `(.L_x_75) ;  /* 0x0000000400600947 */ /* 0x000fea0003800000 */
[----:B------:R-:W1:Y:S01]  /*46c0*/  LDC.64 R10, c[0x0][0x8d0] ;  /* 0x00023400ff0a7b82 */ /* 0x000e620000000a00 */
[----:B------:R-:W2:Y:S01]  /*46d0*/  S2R R24, SR_CTAID.X ;  /* 0x0000000000187919 */ /* 0x000ea20000002500 */
[----:B------:R-:W-:Y:S02]  /*46e0*/  IMAD.MOV.U32 R8, RZ, RZ, R16 ;  /* 0x000000ffff087224 */ /* 0x000fe400078e0010 */
[----:B------:R-:W-:-:S04]  /*46f0*/  IMAD.MOV.U32 R9, RZ, RZ, R17 ;  /* 0x000000ffff097224 */ /* 0x000fc800078e0011 */
[----:B------:R-:W3:Y:S08]  /*4700*/  LDC R12, c[0x0][0x8d8] ;  /* 0x00023600ff0c7b82 */ /* 0x000ef00000000800 */
[----:B------:R-:W4:Y:S01]  /*4710*/  LDC.64 R20, c[0x0][0x8c8] ;  /* 0x00023200ff147b82 */ /* 0x000f220000000a00 */
[----:B-1----:R-:W-:-:S04]  /*4720*/  ISETP.NE.U32.AND P0, PT, R10, RZ, PT ;  /* 0x000000ff0a00720c */ /* 0x002fc80003f05070 */
[----:B------:R-:W-:-:S13]  /*4730*/  ISETP.NE.AND.EX P0, PT, R11, RZ, PT, P0 ;  /* 0x000000ff0b00720c */ /* 0x000fda0003f05300 */
[----:B--234-:R-:W-:Y:S05]  /*4740*/  @!P0 BRA `(.L_x_76) ;  /* 0x0000000000288947 */ /* 0x01cfea0003800000 */
        /* <DEDUP_REMOVED lines=10> */
.L_x_76:
[----:B------:R-:W1:Y:S01]  /*47f0*/  S2R R25, SR_CTAID.Y ;  /* 0x0000000000197919 */ /* 0x000e620000002600 */
[-CC-:B------:R-:W-:Y:S01]  /*4800*/  SHF.R.U64 R32, R8, R12.reuse, R9.reuse ;  /* 0x0000000c08207219 */ /* 0x180fe20000001209 */
[----:B------:R-:W2:Y:S01]  /*4810*/  LDC.64 R14, c[0x0][0x8e8] ;  /* 0x00023a00ff0e7b82 */ /* 0x000ea20000000a00 */
[----:B------:R-:W-:Y:S01]  /*4820*/  SHF.R.U32.HI R3, RZ, R12, R9 ;  /* 0x0000000cff037219 */ /* 0x000fe20000011609 */
[----:B------:R-:W-:Y:S01]  /*4830*/  ULDC UR4, c[0x0][0x150] ;  /* 0x0000540000047ab9 */ /* 0x000fe20000000800 */
[----:B------:R-:W-:Y:S02]  /*4840*/  IADD3 R7, P0, RZ, -R32, RZ ;  /* 0x80000020ff077210 */ /* 0x000fe40007f1e0ff */
[----:B------:R-:W-:-:S03]  /*4850*/  I2FP.F32.U32 R9, R24 ;  /* 0x0000001800097245 */ /* 0x000fc60000201000 */
[----:B------:R-:W3:Y:S01]  /*4860*/  LDC R8, c[0x0][0x8c0] ;  /* 0x00023000ff087b82 */ /* 0x000ee20000000800 */
[----:B------:R-:W-:Y:S02]  /*4870*/  IMAD.X R3, RZ, RZ, ~R3, P0 ;  /* 0x000000ffff037224 */ /* 0x000fe400000e0e03 */
[----:B------:R-:W-:Y:S01]  /*4880*/  FMUL R9, R9, UR4 ;  /* 0x0000000409097c20 */ /* 0x000fe20008400000 */
[----:B------:R-:W-:Y:S01]  /*4890*/  IMAD.WIDE.U32 R4, R7, R20, R16 ;  /* 0x0000001407047225 */ /* 0x000fe200078e0010 */
[----:B------:R-:W-:-:S03]  /*48a0*/  ULDC UR4, c[0x0][0x154] ;  /* 0x0000550000047ab9 */ /* 0x000fc60000000800 */
[----:B------:R-:W-:Y:S01]  /*48b0*/  IMAD R6, R3, R20, RZ ;  /* 0x0000001403067224 */ /* 0x000fe200078e02ff */
[----:B------:R-:W4:Y:S01]  /*48c0*/  LDC R11, c[0x0][0x900] ;  /* 0x00024000ff0b7b82 */ /* 0x000f220000000800 */
[----:B------:R-:W5:Y:S02]  /*48d0*/  F2I.U32.TRUNC.NTZ R9, R9 ;  /* 0x0000000900097305 */ /* 0x000f64000020f000 */
[----:B------:R-:W-:-:S04]  /*48e0*/  IMAD R3, R7, R21, R6 ;  /* 0x0000001507037224 */ /* 0x000fc800078e0206 */
[----:B------:R-:W-:Y:S01]  /*48f0*/  IMAD.IADD R3, R5, 0x1, R3 ;  /* 0x0000000105037824 */ /* 0x000fe200078e0203 */
[----:B------:R-:W4:Y:S01]  /*4900*/  LDC R20, c[0x0][0x8b0] ;  /* 0x00022c00ff147b82 */ /* 0x000f220000000800 */
[----:B--2---:R-:W-:-:S04]  /*4910*/  ISETP.NE.U32.AND P0, PT, R14, RZ, PT ;  /* 0x000000ff0e00720c */ /* 0x004fc80003f05070 */
[----:B------:R-:W-:-:S03]  /*4920*/  ISETP.NE.AND.EX P0, PT, R15, RZ, PT, P0 ;  /* 0x000000ff0f00720c */ /* 0x000fc60003f05300 */
[----:B------:R-:W2:Y:S01]  /*4930*/  LDC R7, c[0x0][0x144] ;  /* 0x00005100ff077b82 */ /* 0x000ea20000000800 */
[-C--:B---3--:R-:W-:Y:S01]  /*4940*/  SHF.R.U64 R12, R4, R8.reuse, R3 ;  /* 0x00000008040c7219 */ /* 0x088fe20000001203 */
[----:B-----5:R-:W-:Y:S01]  /*4950*/  IMAD.MOV R9, RZ, RZ, -R9 ;  /* 0x000000ffff097224 */ /* 0x020fe200078e0a09 */
[----:B-1----:R-:W-:Y:S02]  /*4960*/  I2FP.F32.U32 R4, R25 ;  /* 0x0000001900047245 */ /* 0x002fe40000201000 */
[----:B------:R-:W-:-:S03]  /*4970*/  SHF.R.U32.HI R3, RZ, R8, R3 ;  /* 0x00000008ff037219 */ /* 0x000fc60000011603 */
[----:B------:R-:W1:Y:S01]  /*4980*/  LDC R26, c[0x0][0x148] ;  /* 0x00005200ff1a7b82 */ /* 0x000e620000000800 */
[----:B------:R-:W-:Y:S01]  /*4990*/  FMUL R6, R4, UR4 ;  /* 0x0000000404067c20 */ /* 0x000fe20008400000 */
[----:B------:R-:W-:Y:S01]  /*49a0*/  IMAD.MOV.U32 R4, RZ, RZ, -0x1 ;  /* 0xffffffffff047424 */ /* 0x000fe200078e00ff */
[----:B----4-:R-:W-:-:S04]  /*49b0*/  SHF.L.U32 R30, R0, R11, RZ ;  /* 0x0000000b001e7219 */ /* 0x010fc800000006ff */
[-C--:B------:R-:W-:Y:S01]  /*49c0*/  SHF.L.U32 R4, R4, R11.reuse, RZ ;  /* 0x0000000b04047219 */ /* 0x080fe200000006ff */
[----:B------:R-:W3:Y:S01]  /*49d0*/  LDC R21, c[0x0][0x8a8] ;  /* 0x00022a00ff157b82 */ /* 0x000ee20000000800 */
[-CC-:B------:R-:W-:Y:S02]  /*49e0*/  SHF.R.U64 R10, R12, R20.reuse, R3.reuse ;  /* 0x000000140c0a7219 */ /* 0x180fe40000001203 */
[----:B------:R-:W-:Y:S02]  /*49f0*/  SHF.R.U32.HI R3, RZ, R20, R3 ;  /* 0x00000014ff037219 */ /* 0x000fe40000011603 */
[----:B------:R4:W1:Y:S01]  /*4a00*/  F2I.U32.TRUNC.NTZ R20, R6 ;  /* 0x0000000600147305 */ /* 0x000862000020f000 */
[----:B------:R-:W-:Y:S02]  /*4a10*/  LOP3.LUT R27, RZ, R4, RZ, 0x33, !PT ;  /* 0x00000004ff1b7212 */ /* 0x000fe400078e33ff */
[----:B------:R-:W1:Y:S01]  /*4a20*/  LDC R28, c[0x0][0x8f0] ;  /* 0x00023c00ff1c7b82 */ /* 0x000e620000000800 */
[--C-:B------:R-:W-:Y:S01]  /*4a30*/  SHF.R.U64 R13, R10, R11, R3.reuse ;  /* 0x0000000b0a0d7219 */ /* 0x100fe20000001203 */
[----:B--2---:R-:W-:Y:S01]  /*4a40*/  IMAD R24, R7, R9, R24 ;  /* 0x0000000907187224 */ /* 0x004fe200078e0218 */
[----:B------:R-:W-:-:S03]  /*4a50*/  SHF.R.U32.HI R5, RZ, R11, R3 ;  /* 0x0000000bff057219 */ /* 0x000fc60000011603 */
[----:B------:R-:W-:Y:S02]  /*4a60*/  IMAD.MOV.U32 R4, RZ, RZ, R13 ;  /* 0x000000ffff047224 */ /* 0x000fe400078e000d */
[----:B------:R-:W2:Y:S08]  /*4a70*/  LDC R29, c[0x0][0x8e0] ;  /* 0x00023800ff1d7b82 */ /* 0x000eb00000000800 */
[----:B------:R-:W1:Y:S01]  /*4a80*/  LDC R31, c[0x0][0x8b8] ;  /* 0x00022e00ff1f7b82 */ /* 0x000e620000000800 */
[----:B----4-:R-:W-:Y:S05]  /*4a90*/  @!P0 BRA `(.L_x_77) ;  /* 0x0000000000288947 */ /* 0x010fea0003800000 */
        /* <DEDUP_REMOVED lines=10> */
.L_x_77:
[----:B------:R-:W-:Y:S01]  /*4b40*/  ISETP.NE.AND P0, PT, R2, 0x1, PT ;  /* 0x000000010200780c */ /* 0x000fe20003f05270 */
[----:B-1----:R-:W-:Y:S01]  /*4b50*/  IMAD.MOV R20, RZ, RZ, -R20 ;  /* 0x000000ffff147224 */ /* 0x002fe200078e0a14 */
[----:B------:R-:W-:Y:S01]  /*4b60*/  SHF.R.U64 R0, R4, R28, R5 ;  /* 0x0000001c04007219 */ /* 0x000fe20000001205 */
[----:B---3--:R-:W-:Y:S01]  /*4b70*/  VIADD R5, R21, 0xffffffff ;  /* 0xffffffff15057836 */ /* 0x008fe20000000000 */
[----:B------:R-:W-:Y:S02]  /*4b80*/  LOP3.LUT R3, R10, R27, RZ, 0xc0, !PT ;  /* 0x0000001b0a037212 */ /* 0x000fe400078ec0ff */
[----:B------:R-:W-:Y:S01]  /*4b90*/  R2UR UR47, R32 ;  /* 0x00000000202f72ca */ /* 0x000fe200000e0000 */
[----:B------:R-:W-:Y:S01]  /*4ba0*/  IMAD.MOV R4, RZ, RZ, -R0 ;  /* 0x000000ffff047224 */ /* 0x000fe200078e0a00 */
[----:B------:R-:W-:Y:S01]  /*4bb0*/  LOP3.LUT R5, R12, R5, RZ, 0xc0, !PT ;  /* 0x000000050c057212 */ /* 0x000fe200078ec0ff */
[----:B------:R-:W-:Y:S02]  /*4bc0*/  IMAD R3, R30, R0, R3 ;  /* 0x000000001e037224 */ /* 0x000fe400078e0203 */
[----:B--2---:R-:W-:-:S02]  /*4bd0*/  IMAD R0, R4, R29, R13 ;  /* 0x0000001d04007224 */ /* 0x004fc400078e020d */
[----:B------:R-:W-:Y:S02]  /*4be0*/  @P0 IMAD R24, R26, R20, R25 ;  /* 0x000000141a180224 */ /* 0x000fe400078e0219 */
[----:B------:R-:W-:Y:S02]  /*4bf0*/  IMAD R0, R0, R21, R5 ;  /* 0x0000001500007224 */ /* 0x000fe400078e0205 */
[----:B------:R-:W-:Y:S02]  /*4c00*/  IMAD R3, R3, R31, R24 ;  /* 0x0000001f03037224 */ /* 0x000fe400078e0218 */
[----:B------:R-:W-:-:S03]  /*4c10*/  IMAD.MOV.U32 R4, RZ, RZ, 0x1 ;  /* 0x00000001ff047424 */ /* 0x000fc600078e00ff */
[----:B------:R-:W-:Y:S02]  /*4c20*/  SEL R12, R0, R3, !P0 ;  /* 0x00000003000c7207 */ /* 0x000fe40004000000 */
[----:B------:R-:W-:-:S07]  /*4c30*/  SEL R3, R3, R0, !P0 ;  /* 0x0000000003037207 */ /* 0x000fce0004000000 */
.L_x_75:
[----:B------:R-:W-:Y:S01]  /*4c40*/  LOP3.LUT P0, RZ, R4, 0xff, RZ, 0xc0, !PT ;  /* 0x000000ff04ff7812 */ /* 0x000fe2000780c0ff */
[----:B------:R-:W-:-:S04]  /*4c50*/  UIMAD.WIDE.U32 UR4, UR52, -0xf0f0f0f, URZ ;  /* 0xf0f0f0f1340478a5 */ /* 0x000fc8000f8e003f */
[----:B------:R-:W-:-:S04]  /*4c60*/  USHF.R.U32.HI UR4, URZ, 0x4, UR5 ;  /* 0x000000043f047899 */ /* 0x000fc80008011605 */
[----:B------:R-:W-:-:S04]  /*4c70*/  UIMAD UR4, UR4, -0x11, UR52 ;  /* 0xffffffef040478a4 */ /* 0x000fc8000f8e0234 */
[----:B------:R-:W-:Y:S08]  /*4c80*/  @P0 BRA `(.L_x_78) ;  /* 0xffffffcc00100947 */ /* 0x000ff0000383ffff */
[----:B------:R-:W-:-:S04]  /*4c90*/  DEPBAR.LE SB0, 0x0 ;  /* 0x000080000000791a */ /* 0x000fc80000000000 */
[----:B------:R-:W-:Y:S05]  /*4ca0*/  EXIT ;  /* 0x000000000000794d */ /* 0x000fea0003800000 */
.L_x_12:
[----:B------:R-:W-:Y:S01]  /*4cb0*/  ULDC.64 UR4, c[0x0][0x8f8] ;  /* 0x00023e0000047ab9 */ /* 0x000fe20000000a00 */
[----:B------:R-:W-:Y:S01]  /*4cc0*/  PRMT R12, RZ, 0x7610, R12 ;  /* 0x00007610ff0c7816 */ /* 0x000fe2000000000c */
[----:B------:R-:W-:Y:S01]  /*4cd0*/  IMAD.MOV.U32 R20, RZ, RZ, -0x1 ;  /* 0xffffffffff147424 */ /* 0x000fe200078e00ff */
[----:B------:R-:W-:Y:S01]  /*4ce0*/  ISETP.GE.U32.AND P0, PT, R16, UR4, PT ;  /* 0x0000000410007c0c */ /* 0x000fe2000bf06070 */
[----:B------:R-:W-:Y:S02]  /*4cf0*/  IMAD.MOV.U32 R7, RZ, RZ, -0x1 ;  /* 0xffffffffff077424 */ /* 0x000fe400078e00ff */
[----:B------:R-:W-:Y:S01]  /*4d00*/  IMAD.MOV.U32 R13, RZ, RZ, -0x1 ;  /* 0xffffffffff0d7424 */ /* 0x000fe200078e00ff */
[----:B------:R-:W-:-:S13]  /*4d10*/  ISETP.GE.U32.AND.EX P0, PT, R17, UR5, PT, P0 ;  /* 0x0000000511007c0c */ /* 0x000fda000bf06100 */
[----:B------:R-:W-:Y:S05]  /*4d20*/  @P0 BRA `(.L_x_79) ;  /* 0x0000000400240947 */ /* 0x000fea0003800000 */
[----:B------:R-:W2:Y:S01]  /*4d30*/  LDC.64 R22, c[0x0][0x8d0] ;  /* 0x00023400ff167b82 */ /* 0x000ea20000000a00 */
[----:B------:R-:W-:Y:S02]  /*4d40*/  IMAD.MOV.U32 R20, RZ, RZ, R16 ;  /* 0x000000ffff147224 */ /* 0x000fe400078e0010 */
[----:B------:R-:W-:-:S05]  /*4d50*/  IMAD.MOV.U32 R21, RZ, RZ, R17 ;  /* 0x000000ffff157224 */ /* 0x000fca00078e0011 */
[----:B------:R-:W3:Y:S08]  /*4d60*/  LDC R26, c[0x0][0x8d8] ;  /* 0x00023600ff1a7b82 */ /* 0x000ef00000000800 */
[----:B------:R-:W4:Y:S01]  /*4d70*/  LDC.64 R28, c[0x0][0x8c8] ;  /* 0x00023200ff1c7b82 */ /* 0x000f220000000a00 */
[----:B--2---:R-:W-:-:S04]  /*4d80*/  ISETP.NE.U32.AND P0, PT, R22, RZ, PT ;  /* 0x000000ff1600720c */ /* 0x004fc80003f05070 */
[----:B------:R-:W-:-:S13]  /*4d90*/  ISETP.NE.AND.EX P0, PT, R23, RZ, PT, P0 ;  /* 0x000000ff1700720c */ /* 0x000fda0003f05300 */
[----:B---34-:R-:W-:Y:S05]  /*4da0*/  @!P0 BRA `(.L_x_80) ;  /* 0x0000000000288947 */ /* 0x018fea0003800000 */
[----:B------:R-:W2:Y:S02]  /*4db0*/  LDC R7, c[0x0][0x8dc] ;  /* 0x00023700ff077b82 */ /* 0x000ea40000000800 */
[----:B--2---:R-:W-:-:S05]  /*4dc0*/  IADD3 R7, P0, R16, R7, RZ ;  /* 0x0000000710077210 */ /* 0x004fca0007f1e0ff */
        /* <DEDUP_REMOVED lines=8> */
.L_x_80:
[----:B------:R-:W2:Y:S01]  /*4e50*/  LDC.64 R32, c[0x0][0x8e8] ;  /* 0x00023a00ff207b82 */ /* 0x000ea20000000a00 */
[-CC-:B------:R-:W-:Y:S01]  /*4e60*/  SHF.R.U64 R25, R20, R26.reuse, R21.reuse ;  /* 0x0000001a14197219 */ /* 0x180fe20000001215 */
[----:B------:R-:W-:Y:S01]  /*4e70*/  ULDC UR4, c[0x0][0x900] ;  /* 0x0002400000047ab9 */ /* 0x000fe20000000800 */
[----:B------:R-:W-:Y:S02]  /*4e80*/  SHF.R.U32.HI R7, RZ, R26, R21 ;  /* 0x0000001aff077219 */ /* 0x000fe40000011615 */
[----:B------:R-:W-:-:S03]  /*4e90*/  IADD3 R15, P0, RZ, -R25, RZ ;  /* 0x80000019ff0f7210 */ /* 0x000fc60007f1e0ff */
[----:B------:R-:W3:Y:S02]  /*4ea0*/  LDC R20, c[0x0][0x8c0] ;  /* 0x00023000ff147b82 */ /* 0x000ee40000000800 */
[----:B------:R-:W-:Y:S02]  /*4eb0*/  IMAD.X R7, RZ, RZ, ~R7, P0 ;  /* 0x000000ffff077224 */ /* 0x000fe400000e0e07 */
[----:B------:R-:W-:-:S04]  /*4ec0*/  IMAD.WIDE.U32 R12, R15, R28, R16 ;  /* 0x0000001c0f0c7225 */ /* 0x000fc800078e0010 */
[----:B------:R-:W4:Y:S01]  /*4ed0*/  LDC R30, c[0x0][0x8b0] ;  /* 0x00022c00ff1e7b82 */ /* 0x000f220000000800 */
[----:B------:R-:W-:-:S04]  /*4ee0*/  IMAD R14, R7, R28, RZ ;  /* 0x0000001c070e7224 */ /* 0x000fc800078e02ff */
[----:B------:R-:W-:-:S03]  /*4ef0*/  IMAD R7, R15, R29, R14 ;  /* 0x0000001d0f077224 */ /* 0x000fc600078e020e */
[----:B------:R-:W1:Y:S01]  /*4f00*/  LDC R27, c[0x0][0x8a8] ;  /* 0x00022a00ff1b7b82 */ /* 0x000e620000000800 */
[----:B------:R-:W-:Y:S01]  /*4f10*/  IMAD.IADD R7, R13, 0x1, R7 ;  /* 0x000000010d077824 */ /* 0x000fe200078e0207 */
[----:B--2---:R-:W-:-:S04]  /*4f20*/  ISETP.NE.U32.AND P0, PT, R32, RZ, PT ;  /* 0x000000ff2000720c */ /* 0x004fc80003f05070 */
[----:B------:R-:W-:Y:S02]  /*4f30*/  ISETP.NE.AND.EX P0, PT, R33, RZ, PT, P0 ;  /* 0x000000ff2100720c */ /* 0x000fe40003f05300 */
[----:B------:R-:W2:Y:S01]  /*4f40*/  LDC R29, c[0x0][0x8f0] ;  /* 0x00023c00ff1d7b82 */ /* 0x000ea20000000800 */
[-CC-:B---3--:R-:W-:Y:S01]  /*4f50*/  SHF.R.U64 R22, R12, R20.reuse, R7.reuse ;  /* 0x000000140c167219 */ /* 0x188fe20000001207 */
[----:B------:R-:W-:Y:S01]  /*4f60*/  IMAD.MOV.U32 R12, RZ, RZ, -0x1 ;  /* 0xffffffffff0c7424 */ /* 0x000fe200078e00ff */
[----:B------:R-:W-:-:S04]  /*4f70*/  SHF.R.U32.HI R7, RZ, R20, R7 ;  /* 0x00000014ff077219 */ /* 0x000fc80000011607 */
[----:B------:R-:W-:Y:S01]  /*4f80*/  SHF.L.U32 R12, R12, UR4, RZ ;  /* 0x000000040c0c7c19 */ /* 0x000fe200080006ff */
[----:B------:R-:W3:Y:S01]  /*4f90*/  LDC R31, c[0x0][0x8e0] ;  /* 0x00023800ff1f7b82 */ /* 0x000ee20000000800 */
[-CC-:B----4-:R-:W-:Y:S02]  /*4fa0*/  SHF.R.U64 R26, R22, R30.reuse, R7.reuse ;  /* 0x0000001e161a7219 */ /* 0x190fe40000001207 */
[----:B------:R-:W-:Y:S02]  /*4fb0*/  SHF.R.U32.HI R7, RZ, R30, R7 ;  /* 0x0000001eff077219 */ /* 0x000fe40000011607 */
[----:B------:R-:W-:Y:S02]  /*4fc0*/  LOP3.LUT R35, RZ, R12, RZ, 0x33, !PT ;  /* 0x0000000cff237212 */ /* 0x000fe400078e33ff */
[--C-:B------:R-:W-:Y:S01]  /*4fd0*/  SHF.R.U64 R28, R26, UR4, R7.reuse ;  /* 0x000000041a1c7c19 */ /* 0x100fe20008001207 */
[----:B------:R-:W4:Y:S01]  /*4fe0*/  LDC R34, c[0x0][0x8b8] ;  /* 0x00022e00ff227b82 */ /* 0x000f220000000800 */
[----:B------:R-:W-:-:S03]  /*4ff0*/  SHF.R.U32.HI R13, RZ, UR4, R7 ;  /* 0x00000004ff0d7c19 */ /* 0x000fc60008011607 */
[----:B------:R-:W-:Y:S01]  /*5000*/  IMAD.MOV.U32 R12, RZ, RZ, R28 ;  /* 0x000000ffff0c7224 */ /* 0x000fe200078e001c */
[----:B-1----:R-:W-:Y:S06]  /*5010*/  @!P0 BRA `(.L_x_81) ;  /* 0x0000000000288947 */ /* 0x002fec0003800000 */
        /* <DEDUP_REMOVED lines=10> */
.L_x_81:
[----:B------:R-:W-:Y:S01]  /*50c0*/  ISETP.NE.AND P0, PT, R2, 0x1, PT ;  /* 0x000000010200780c */ /* 0x000fe20003f05270 */
[----:B------:R-:W-:Y:S01]  /*50d0*/  USHF.L.U32 UR4, UR42, UR4, URZ ;  /* 0x000000042a047299 */ /* 0x000fe2000800063f */
[----:B--2---:R-:W-:Y:S01]  /*50e0*/  SHF.R.U64 R12, R12, R29, R13 ;  /* 0x0000001d0c0c7219 */ /* 0x004fe2000000120d */
[----:B------:R-:W-:Y:S01]  /*50f0*/  VIADD R15, R27, 0xffffffff ;  /* 0xffffffff1b0f7836 */ /* 0x000fe20000000000 */
[----:B------:R-:W-:-:S03]  /*5100*/  LOP3.LUT R7, R26, R35, RZ, 0xc0, !PT ;  /* 0x000000231a077212 */ /* 0x000fc600078ec0ff */
[----:B------:R-:W-:Y:S01]  /*5110*/  IMAD.MOV R13, RZ, RZ, -R12 ;  /* 0x000000ffff0d7224 */ /* 0x000fe200078e0a0c */
[----:B------:R-:W-:Y:S01]  /*5120*/  LOP3.LUT R22, R22, R15, RZ, 0xc0, !PT ;  /* 0x0000000f16167212 */ /* 0x000fe200078ec0ff */
[----:B------:R-:W-:Y:S02]  /*5130*/  IMAD R9, R12, UR4, R7 ;  /* 0x000000040c097c24 */ /* 0x000fe4000f8e0207 */
[----:B---3--:R-:W-:Y:S02]  /*5140*/  IMAD R7, R13, R31, R28 ;  /* 0x0000001f0d077224 */ /* 0x008fe400078e021c */
[----:B------:R-:W-:Y:S02]  /*5150*/  @P0 IMAD R10, R11, R24, R8 ;  /* 0x000000180b0a0224 */ /* 0x000fe400078e0208 */
[----:B------:R-:W-:Y:S02]  /*5160*/  IMAD.MOV.U32 R12, RZ, RZ, 0x1 ;  /* 0x00000001ff0c7424 */ /* 0x000fe400078e00ff */
[----:B----4-:R-:W-:-:S02]  /*5170*/  IMAD R10, R9, R34, R10 ;  /* 0x00000022090a7224 */ /* 0x010fc400078e020a */
[----:B------:R-:W-:Y:S02]  /*5180*/  IMAD R9, R7, R27, R22 ;  /* 0x0000001b07097224 */ /* 0x000fe400078e0216 */
[----:B------:R-:W-:-:S03]  /*5190*/  IMAD.MOV.U32 R13, RZ, RZ, R25 ;  /* 0x000000ffff0d7224 */ /* 0x000fc600078e0019 */
[----:B------:R-:W-:Y:S02]  /*51a0*/  SEL R7, R9, R10, !P0 ;  /* 0x0000000a09077207 */ /* 0x000fe40004000000 */
[----:B------:R-:W-:-:S07]  /*51b0*/  SEL R20, R10, R9, !P0 ;  /* 0x000000090a147207 */ /* 0x000fce0004000000 */
.L_x_79:
[----:B------:R-:W-:-:S08]  /*51c0*/  NOP ;  /* 0x0000000000007918 */ /* 0x000fd00000000000 */
[----:B------:R-:W2:-:S00]  /*51d0*/  USETMAXREG.DEALLOC.CTAPOOL 0x28 ;  /* 0x00000028000079c8 */ /* 0x000e8000080e0500 */
[----:B--2---:R-:W-:-:S13]  /*51e0*/  ISETP.NE.AND P0, PT, R3, 0x1, PT ;  /* 0x000000010300780c */ /* 0x004fda0003f05270 */
[----:B-1----:R-:W-:Y:S05]  /*51f0*/  @!P0 EXIT ;  /* 0x000000000000894d */ /* 0x002fea0003800000 */
[----:B------:R-:W-:Y:S05]  /*5200*/  @!P4 BRA `(.L_x_82) ;  /* 0x0000000c00c4c947 */ /* 0x000fea0003800000 */
[----:B------:R-:W-:-:S04]  /*5210*/  PRMT R6, R6, 0x9910, RZ ;  /* 0x0000991006067816 */ /* 0x000fc800000000ff */
[----:B------:R-:W-:-:S04]  /*5220*/  ISETP.NE.AND P0, PT, R6, RZ, PT ;  /* 0x000000ff0600720c */ /* 0x000fc80003f05270 */
[----:B------:R-:W-:-:S13]  /*5230*/  ISETP.NE.OR P0, PT, R3, 0x2, !P0 ;  /* 0x000000020300780c */ /* 0x000fda0004705670 */
[----:B------:R-:W-:Y:S05]  /*5240*/  @P0 EXIT ;  /* 0x000000000000094d */ /* 0x000fea0003800000 */
[----:B------:R-:W-:-:S13]  /*5250*/  LOP3.LUT P1, RZ, R12, 0xff, RZ, 0xc0, !PT ;  /* 0x000000ff0cff7812 */ /* 0x000fda000782c0ff */
[----:B------:R-:W-:Y:S05]  /*5260*/  @!P1 BRA `(.L_x_83) ;  /* 0x0000000000189947 */ /* 0x000fea0003800000 */
[----:B------:R-:W-:Y:S01]  /*5270*/  UMOV UR4, 0x400 ;  /* 0x0000040000047882 */ /* 0x000fe20000000000 */
[----:B------:R-:W-:Y:S01]  /*5280*/  IMAD.MOV.U32 R3, RZ, RZ, RZ ;  /* 0x000000ffff037224 */ /* 0x000fe200078e00ff */
[----:B------:R-:W-:-:S04]  /*5290*/  ULEA UR4, UR41, UR4, 0x18 ;  /* 0x0000000429047291 */ /* 0x000fc8000f8ec03f */
[----:B------:R-:W-:-:S05]  /*52a0*/  SHF.L.U32 R3, R3, 0x1f, RZ ;  /* 0x0000001f03037819 */ /* 0x000fca00000006ff */
[----:B------:R-:W1:Y:S02]  /*52b0*/  SYNCS.PHASECHK.TRANS64.TRYWAIT P0, [UR4+0x138], R3 ;  /* 0x00013803ff0075a7 */ /* 0x000e640008000144 */
[----:B-1----:R-:W-:Y:S05]  /*52c0*/  @!P0 BRA `(.L_x_84) ;  /* 0x0000002400a88947 */ /* 0x002fea0003800000 */
.L_x_83:
[----:B------:R-:W-:Y:S01]  /*52d0*/  PRMT R10, RZ, 0x7610, R10 ;  /* 0x00007610ff0a7816 */ /* 0x000fe2000000000a */
[----:B------:R-:W-:Y:S06]  /*52e0*/  @P2 BRA `(.L_x_85) ;  /* 0x0000000000242947 */ /* 0x000fec0003800000 */
[----:B------:R-:W-:Y:S02]  /*52f0*/  ULDC.64 UR4, c[0x0][0x588] ;  /* 0x0001620000047ab9 */ /* 0x000fe40000000a00 */
[----:B------:R-:W-:-:S04]  /*5300*/  ISETP.NE.U32.AND P0, PT, RZ, UR4, PT ;  /* 0x00000004ff007c0c */ /* 0x000fc8000bf05070 */
[----:B------:R-:W-:-:S13]  /*5310*/  ISETP.NE.AND.EX P0, PT, RZ, UR5, PT, P0 ;  /* 0x00000005ff007c0c */ /* 0x000fda000bf05300 */
[----:B------:R-:W-:Y:S05]  /*5320*/  @!P0 BRA `(.L_x_86) ;  /* 0x00000000000c8947 */ /* 0x000fea0003800000 */
[----:B------:R2:W5:Y:S01]  /*5330*/  LDG.E R12, desc[UR38][R4.64] ;  /* 0x00000026040c7981 */ /* 0x000562000c1e1900 */
[----:B------:R-:W-:Y:S01]  /*5340*/  IMAD.MOV.U32 R10, RZ, RZ, 0x1 ;  /* 0x00000001ff0a7424 */ /* 0x000fe200078e00ff */
[----:B------:R-:W-:Y:S06]  /*5350*/  BRA `(.L_x_85) ;  /* 0x0000000000087947 */ /* 0x000fec0003800000 */
.L_x_86:
[----:B------:R-:W3:Y:S01]  /*5360*/  LDC R12, c[0x0][0x580] ;  /* 0x00016000ff0c7b82 */ /* 0x000ee20000000800 */
[----:B------:R-:W-:-:S07]  /*5370*/  IMAD.MOV.U32 R10, RZ, RZ, 0x1 ;  /* 0x00000001ff0a7424 */ /* 0x000fce00078e00ff */
.L_x_85:
[----:B-1----:R-:W-:Y:S01]  /*5380*/  IMAD.MOV.U32 R3, RZ, RZ, 0x1 ;  /* 0x00000001ff037424 */ /* 0x002fe200078e00ff */
[----:B------:R-:W-:Y:S06]  /*5390*/  @!P1 BRA `(.L_x_87) ;  /* 0x0000000c00089947 */ /* 0x000fec0003800000 */
[----:B------:R-:W1:Y:S01]  /*53a0*/  LDC R8, c[0x0][0x8a8] ;  /* 0x00022a00ff087b82 */ /* 0x000e620000000800 */
[----:B------:R-:W-:Y:S01]  /*53b0*/  IMAD.MOV.U32 R3, RZ, RZ, -0x1 ;  /* 0xffffffffff037424 */ /* 0x000fe200078e00ff */
[----:B------:R-:W-:Y:S01]  /*53c0*/  ULDC UR4, c[0x0][0x900] ;  /* 0x0002400000047ab9 */ /* 0x000fe20000000800 */
[----:B------:R-:W-:Y:S01]  /*53d0*/  LOP3.LUT R11, R0, 0x2, RZ, 0xfc, !PT ;  /* 0x00000002000b7812 */ /* 0x000fe200078efcff */
[----:B------:R-:W-:Y:S01]  /*53e0*/  ULDC.64 UR6, c[0x0][0x198] ;  /* 0x0000660000067ab9 */ /* 0x000fe20000000a00 */
[----:B------:R-:W-:Y:S02]  /*53f0*/  USHF.L.U32 UR13, UR42, UR4, URZ ;  /* 0x000000042a0d7299 */ /* 0x000fe4000800063f */
[----:B------:R-:W-:Y:S01]  /*5400*/  SHF.L.U32 R9, R3, UR4, RZ ;  /* 0x0000000403097c19 */ /* 0x000fe200080006ff */
[----:B------:R-:W-:Y:S01]  /*5410*/  IMAD.MOV.U32 R3, RZ, RZ, 0x1 ;  /* 0x00000001ff037424 */ /* 0x000fe200078e00ff */
[----:B------:R-:W-:Y:S01]  /*5420*/  ULDC.64 UR14, c[0x0][0x588] ;  /* 0x00016200000e7ab9 */ /* 0x000fe20000000a00 */
[----:B------:R-:W-:Y:S01]  /*5430*/  ULDC.64 UR22, c[0x0][0x8f8] ;  /* 0x00023e0000167ab9 */ /* 0x000fe20000000a00 */
[----:B------:R-:W-:Y:S01]  /*5440*/  LOP3.LUT R9, RZ, R9, RZ, 0x33, !PT ;  /* 0x00000009ff097212 */ /* 0x000fe200078e33ff */
[----:B------:R-:W-:Y:S01]  /*5450*/  ULDC.64 UR24, c[0x0][0x590] ;  /* 0x0001640000187ab9 */ /* 0x000fe20000000a00 */
[----:B-1----:R-:W-:-:S07]  /*5460*/  VIADD R8, R8, 0xffffffff ;  /* 0xffffffff08087836 */ /* 0x002fce0000000000 */
.L_x_107:
[----:B------:R-:W-:Y:S02]  /*5470*/  ISETP.NE.U32.AND P0, PT, RZ, UR24, PT ;  /* 0x00000018ff007c0c */ /* 0x000fe4000bf05070 */
[----:B------:R-:W-:Y:S02]  /*5480*/  R2UR UR11, R20 ;  /* 0x00000000140b72ca */ /* 0x000fe400000e0000 */
[----:B------:R-:W-:Y:S02]  /*5490*/  R2UR UR10, R7 ;  /* 0x00000000070a72ca */ /* 0x000fe400000e0000 */
[----:B------:R-:W-:-:S09]  /*54a0*/  ISETP.NE.AND.EX P0, PT, RZ, UR25, PT, P0 ;  /* 0x00000019ff007c0c */ /* 0x000fd2000bf05300 */
[----:B------:R-:W-:Y:S02]  /*54b0*/  USHF.L.U32 UR11, UR11, 0x7, URZ ;  /* 0x000000070b0b7899 */ /* 0x000fe4000800063f */
[----:B------:R-:W-:Y:S02]  /*54c0*/  USHF.L.U32 UR10, UR10, 0x6, URZ ;  /* 0x000000060a0a7899 */ /* 0x000fe4000800063f */
[----:B------:R-:W-:Y:S10]  /*54d0*/  @!P0 BRA `(.L_x_88) ;  /* 0x00000000002c8947 */ /* 0x000ff40003800000 */
[----:B------:R-:W-:-:S04]  /*54e0*/  ISETP.NE.U32.AND P1, PT, RZ, UR14, PT ;  /* 0x0000000eff007c0c */ /* 0x000fc8000bf25070 */
[----:B------:R-:W-:-:S13]  /*54f0*/  ISETP.NE.AND.EX P1, PT, RZ, UR15, PT, P1 ;  /* 0x0000000fff007c0c */ /* 0x000fda000bf25310 */
[----:B------:R-:W-:Y:S05]  /*5500*/  @!P1 BRA `(.L_x_89) ;  /* 0x0000000000189947 */ /* 0x000fea0003800000 */
[----:B--2---:R-:W1:Y:S01]  /*5510*/  LDC.64 R4, c[0x0][0x588] ;  /* 0x00016200ff047b82 */ /* 0x004e620000000a00 */
[----:B------:R-:W-:-:S04]  /*5520*/  IMAD R7, R13, UR24, RZ ;  /* 0x000000180d077c24 */ /* 0x000fc8000f8e02ff */
[----:B-1----:R-:W-:-:S05]  /*5530*/  IMAD.WIDE R4, R7, 0x4, R4 ;  /* 0x0000000407047825 */ /* 0x002fca00078e0204 */
[----:B---3-5:R1:W5:Y:S01]  /*5540*/  LDG.E R12, desc[UR38][R4.64] ;  /* 0x00000026040c7981 */ /* 0x028362000c1e1900 */
[----:B------:R-:W-:Y:S01]  /*5550*/  IMAD.MOV.U32 R10, RZ, RZ, 0x1 ;  /* 0x00000001ff0a7424 */ /* 0x000fe200078e00ff */
[----:B------:R-:W-:Y:S06]  /*5560*/  BRA `(.L_x_88) ;  /* 0x0000000000087947 */ /* 0x000fec0003800000 */
.L_x_89:
[----:B---3-5:R-:W4:Y:S01]  /*5570*/  LDC R12, c[0x0][0x580] ;  /* 0x00016000ff0c7b82 */ /* 0x028f220000000800 */
[----:B------:R-:W-:-:S07]  /*5580*/  IMAD.MOV.U32 R10, RZ, RZ, 0x1 ;  /* 0x00000001ff0a7424 */ /* 0x000fce00078e00ff */
.L_x_88:
[----:B------:R-:W-:Y:S05]  /*5590*/  @!P0 BRA `(.L_x_90) ;  /* 0x00000000001c8947 */ /* 0x000fea0003800000 */
[----:B------:R-:W-:-:S13]  /*55a0*/  LOP3.LUT P2, RZ, R10, 0xff, RZ, 0xc0, !PT ;  /* 0x000000ff0aff7812 */ /* 0x000fda000784c0ff */
[----:B-12---:R-:W1:Y:S02]  /*55b0*/  @!P2 LDC.64 R4, c[0x0][0x588] ;  /* 0x00016200ff04ab82 */ /* 0x006e640000000a00 */
[----:B-1----:R-:W-:-:S04]  /*55c0*/  @!P2 ISETP.NE.U32.AND P0, PT, R4, RZ, PT ;  /* 0x000000ff0400a20c */ /* 0x002fc80003f05070 */
[----:B------:R-:W-:Y:S02]  /*55d0*/  @!P2 ISETP.NE.AND.EX P1, PT, R5, RZ, PT, P0 ;  /* 0x000000ff0500a20c */ /* 0x000fe40003f25300 */
[----:B---345:R-:W-:Y:S02]  /*55e0*/  @P2 FSETP.EQ.AND P0, PT, R12, RZ, PT ;  /* 0x000000ff0c00220b */ /* 0x038fe40003f02000 */
[----:B------:R-:W-:Y:S01]  /*55f0*/  @!P2 PLOP3.LUT P0, PT, P1, PT, PT, 0x8, 0x0 ;  /* 0x000000000000a81c */ /* 0x000fe20000f0e170 */
[----:B------:R-:W-:-:S12]  /*5600*/  BRA `(.L_x_91) ;  /* 0x0000000000047947 */ /* 0x000fd80003800000 */
.L_x_90:
[----:B---345:R-:W-:-:S13]  /*5610*/  FSETP.EQ.AND P0, PT, R12, RZ, PT ;  /* 0x000000ff0c00720b */ /* 0x038fda0003f02000 */
.L_x_91:
[----:B------:R-:W-:Y:S02]  /*5620*/  ISETP.NE.AND P2, PT, R11, 0x3, PT ;  /* 0x000000030b00780c */ /* 0x000fe40003f45270 */
[----:B------:R-:W-:-:S04]  /*5630*/  ELECT P1, URZ, PT ;  /* 0x00000000003f782f */ /* 0x000fc80003820000 */
[----:B------:R-:W-:-:S07]  /*5640*/  PLOP3.LUT P0, PT, P1, P0, PT, 0x20, 0x0 ;  /* 0x000000000000781c */ /* 0x000fce0000f00470 */
[----:B------:R-:W-:Y:S06]  /*5650*/  @!P2 BRA `(.L_x_92) ;  /* 0x000000000004a947 */ /* 0x000fec0003800000 */
[----:B------:R-:W-:Y:S01]  /*5660*/  BPT.TRAP 0x1 ;  /* 0x000000040000795c */ /* 0x000fe20000300000 */
.L_x_92:
[----:B------:R-:W3:Y:S01]  /*5670*/  S2UR UR41, SR_CgaCtaId ;  /* 0x00000000002979c3 */ /* 0x000ee20000008800 */
[----:B------:R-:W-:Y:S01]  /*5680*/  UMOV UR4, 0x400 ;  /* 0x0000040000047882 */ /* 0x000fe20000000000 */
[----:B-12---:R-:W-:Y:S01]  /*5690*/  SHF.L.U32 R4, R3, 0x1f, RZ ;  /* 0x0000001f03047819 */ /* 0x006fe200000006ff */
[----:B---3--:R-:W-:-:S09]  /*56a0*/  ULEA UR5, UR41, UR4, 0x18 ;  /* 0x0000000429057291 */ /* 0x008fd2000f8ec03f */
[----:B------:R-:W1:Y:S02]  /*56b0*/  SYNCS.PHASECHK.TRANS64.TRYWAIT P1, [UR5+0x120], R4 ;  /* 0x00012004ff0075a7 */ /* 0x000e640008020145 */
[----:B-1----:R-:W-:Y:S05]  /*56c0*/  @!P1 BRA `(.L_x_93) ;  /* 0x0000002000c09947 */ /* 0x002fea0003800000 */
.L_x_149:
[----:B------:R-:W-:Y:S04]  /*56d0*/  BSSY B0, `(.L_x_94) ;  /* 0x000000e000007945 */ /* 0x000fe80003800000 */
[----:B------:R-:W-:Y:S05]  /*56e0*/  @!P0 BRA `(.L_x_95) ;  /* 0x0000000000308947 */ /* 0x000fea0003800000 */
[----:B------:R-:W-:Y:S01]  /*56f0*/  R2UR UR12, R13 ;  /* 0x000000000d0c72ca */ /* 0x000fe200000e0000 */
[----:B------:R-:W-:Y:S02]  /*5700*/  UIADD3 UR16, UP0, UR6, 0x3f0, URZ ;  /* 0x000003f006107890 */ /* 0x000fe4000ff1e03f */
[----:B------:R-:W-:Y:S02]  /*5710*/  UIADD3 UR8, UR5, 0x200, URZ ;  /* 0x0000020005087890 */ /* 0x000fe4000fffe03f */
[----:B------:R-:W-:Y:S02]  /*5720*/  UIADD3 UR9, UR5, 0x110, URZ ;  /* 0x0000011005097890 */ /* 0x000fe4000fffe03f */
[----:B------:R-:W-:Y:S01]  /*5730*/  UIADD3.X UR17, URZ, UR7, URZ, UP0, !UPT ;  /* 0x000000073f117290 */ /* 0x000fe200087fe43f */
[----:B------:R-:W-:Y:S01]  /*5740*/  UMOV UR18, 0x0 ;  /* 0x0000000000127882 */ /* 0x000fe20000000000 */
[----:B------:R-:W-:-:S07]  /*5750*/  UMOV UR19, 0x10000000 ;  /* 0x1000000000137882 */ /* 0x000fce0000000000 */
[----:B------:R2:W-:Y:S02]  /*5760*/  UTMALDG.3D [UR8], [UR16], desc[UR18] ;  /* 0x00001208100075b4 */ /* 0x0005e40008011000 */
[----:B--2---:R-:W-:Y:S05]  /*5770*/  @!P2 BRA `(.L_x_96) ;  /* 0x000000000004a947 */ /* 0x004fea0003800000 */
[----:B------:R-:W-:Y:S01]  /*5780*/  BPT.TRAP 0x1 ;  /* 0x000000040000795c */ /* 0x000fe20000300000 */
.L_x_96:
[----:B-1----:R-:W1:Y:S02]  /*5790*/  LDC R5, c[0x0][0x800] ;  /* 0x00020000ff057b82 */ /* 0x002e640000000800 */
[----:B-1----:R2:W-:Y:S02]  /*57a0*/  SYNCS.ARRIVE.TRANS64.RED.A0TR RZ, [UR5+0x110], R5 ;  /* 0x00011005ffff79a7 */ /* 0x0025e40008300405 */
.L_x_95:
[----:B------:R-:W-:Y:S05]  /*57b0*/  BSYNC B0 ;  /* 0x0000000000007941 */ /* 0x000fea0003800000 */
.L_x_94:
[----:B------:R-:W-:Y:S05]  /*57c0*/  @!P2 BRA `(.L_x_97) ;  /* 0x000000000004a947 */ /* 0x000fea0003800000 */
[----:B------:R-:W-:Y:S01]  /*57d0*/  BPT.TRAP 0x1 ;  /* 0x000000040000795c */ /* 0x000fe20000300000 */
.L_x_97:
[----:B------:R-:W-:-:S04]  /*57e0*/  UIADD3 UR4, UR5, 0x110, URZ ;  /* 0x0000011005047890 */ /* 0x000fc8000fffe03f */
[----:B------:R-:W-:-:S09]  /*57f0*/  UPRMT UR4, UR41, 0x654, UR4 ;  /* 0x0000065429047896 */ /* 0x000fd20008000004 */
[----:B------:R-:W-:Y:S01]  /*5800*/  SYNCS.ARRIVE.TRANS64.RED.A1T0 RZ, [UR4], RZ ;  /* 0x000000ffffff79a7 */ /* 0x000fe20008100404 */
[----:B------:R-:W-:Y:S05]  /*5810*/  @!P2 BRA `(.L_x_98) ;  /* 0x000000000004a947 */ /* 0x000fea0003800000 */
[----:B------:R-:W-:Y:S01]  /*5820*/  BPT.TRAP 0x1 ;  /* 0x000000040000795c */ /* 0x000fe20000300000 */
.L_x_98:
[----:B------:R-:W3:Y:S02]  /*5830*/  SYNCS.PHASECHK.TRANS64.TRYWAIT P1, [UR5+0x128], R4 ;  /* 0x00012804ff0075a7 */ /* 0x000ee40008020145 */
[----:B---3--:R-:W-:Y:S05]  /*5840*/  @!P1 BRA `(.L_x_99) ;  /* 0x0000002000789947 */ /* 0x008fea0003800000 */
.L_x_150:
[----:B------:R-:W-:Y:S04]  /*5850*/  BSSY B0, `(.L_x_100) ;  /* 0x0000010000007945 */ /* 0x000fe80003800000 */
[----:B------:R-:W-:Y:S05]  /*5860*/  @!P0 BRA `(.L_x_101) ;  /* 0x0000000000388947 */ /* 0x000fea0003800000 */
[----:B------:R-:W-:Y:S01]  /*5870*/  R2UR UR20, R13 ;  /* 0x000000000d1472ca */ /* 0x000fe200000e0000 */
[----:B------:R-:W-:Y:S02]  /*5880*/  UIADD3 UR8, UP0, UR6, 0x3f0, URZ ;  /* 0x000003f006087890 */ /* 0x000fe4000ff1e03f */
[----:B------:R-:W-:Y:S02]  /*5890*/  UIADD3 UR18, UR10, 0x20, URZ ;  /* 0x000000200a127890 */ /* 0x000fe4000fffe03f */
[----:B------:R-:W-:Y:S02]  /*58a0*/  UIADD3 UR16, UR5, 0x1200, URZ ;  /* 0x0000120005107890 */ /* 0x000fe4000fffe03f */
[----:B------:R-:W-:Y:S02]  /*58b0*/  UIADD3 UR17, UR5, 0x118, URZ ;  /* 0x0000011805117890 */ /* 0x000fe4000fffe03f */
[----:B------:R-:W-:Y:S01]  /*58c0*/  UIADD3.X UR9, URZ, UR7, URZ, UP0, !UPT ;  /* 0x000000073f097290 */ /* 0x000fe200087fe43f */
[----:B------:R-:W-:Y:S01]  /*58d0*/  UMOV UR26, 0x0 ;  /* 0x00000000001a7882 */ /* 0x000fe20000000000 */
[----:B------:R-:W-:Y:S01]  /*58e0*/  UMOV UR27, 0x10000000 ;  /* 0x10000000001b7882 */ /* 0x000fe20000000000 */
[----:B------:R-:W-:-:S06]  /*58f0*/  UMOV UR19, UR11 ;  /* 0x0000000b00137c82 */ /* 0x000fcc0008000000 */
[----:B------:R3:W-:Y:S02]  /*5900*/  UTMALDG.3D [UR16], [UR8], desc[UR26] ;  /* 0x00001a10080075b4 */ /* 0x0007e40008011000 */
[----:B---3--:R-:W-:Y:S05]  /*5910*/  @!P2 BRA `(.L_x_102) ;  /* 0x000000000004a947 */ /* 0x008fea0003800000 */
[----:B------:R-:W-:Y:S01]  /*5920*/  BPT.TRAP 0x1 ;  /* 0x000000040000795c */ /* 0x000fe20000300000 */
.L_x_102:
[----:B-1----:R-:W1:Y:S02]  /*5930*/  LDC R4, c[0x0][0x800] ;  /* 0x00020000ff047b82 */ /* 0x002e640000000800 */
[----:B-1----:R3:W-:Y:S02]  /*5940*/  SYNCS.ARRIVE.TRANS64.RED.A0TR RZ, [UR5+0x118], R4 ;  /* 0x00011804ffff79a7 */ /* 0x0027e40008300405 */
.L_x_101:
[----:B------:R-:W-:Y:S05]  /*5950*/  BSYNC B0 ;  /* 0x0000000000007941 */ /* 0x000fea0003800000 */
.L_x_100:
[----:B------:R-:W-:Y:S05]  /*5960*/  @!P2 BRA `(.L_x_103) ;  /* 0x000000000004a947 */ /* 0x000fea0003800000 */
[----:B------:R-:W-:Y:S01]  /*5970*/  BPT.TRAP 0x1 ;  /* 0x000000040000795c */ /* 0x000fe20000300000 */
.L_x_103:
[----:B------:R-:W-:Y:S01]  /*5980*/  IADD3 R16, P0, R16, UR36, RZ ;  /* 0x0000002410107c10 */ /* 0x000fe2000ff1e0ff */
[----:B------:R-:W-:Y:S01]  /*5990*/  UIADD3 UR4, UR5, 0x118, URZ ;  /* 0x0000011805047890 */ /* 0x000fe2000fffe03f */
[----:B------:R-:W-:Y:S01]  /*59a0*/  LOP3.LUT R3, R3, 0x1, RZ, 0x3c, !PT ;  /* 0x0000000103037812 */ /* 0x000fe200078e3cff */
[----:B------:R-:W-:Y:S01]  /*59b0*/  IMAD.MOV.U32 R20, RZ, RZ, -0x1 ;  /* 0xffffffffff147424 */ /* 0x000fe200078e00ff */
[----:B------:R-:W-:Y:S01]  /*59c0*/  IADD3.X R17, R17, UR40, RZ, P0, !PT ;  /* 0x0000002811117c10 */ /* 0x000fe200087fe4ff */
[----:B------:R-:W-:Y:S01]  /*59d0*/  UPRMT UR4, UR41, 0x654, UR4 ;  /* 0x0000065429047896 */ /* 0x000fe20008000004 */
[----:B------:R-:W-:Y:S01]  /*59e0*/  ISETP.GE.U32.AND P0, PT, R16, UR22, PT ;  /* 0x0000001610007c0c */ /* 0x000fe2000bf06070 */
[----:B------:R-:W-:Y:S01]  /*59f0*/  IMAD.MOV.U32 R7, RZ, RZ, -0x1 ;  /* 0xffffffffff077424 */ /* 0x000fe200078e00ff */
[----:B-1-3--:R-:W-:Y:S01]  /*5a00*/  PRMT R4, RZ, 0x7610, R4 ;  /* 0x00007610ff047816 */ /* 0x00afe20000000004 */
[----:B------:R-:W-:Y:S01]  /*5a10*/  IMAD.MOV.U32 R13, RZ, RZ, -0x1 ;  /* 0xffffffffff0d7424 */ /* 0x000fe200078e00ff */
[----:B------:R-:W-:-:S04]  /*5a20*/  ISETP.GE.U32.AND.EX P0, PT, R17, UR23, PT, P0 ;  /* 0x0000001711007c0c */ /* 0x000fc8000bf06100 */
[----:B------:R-:W-:Y:S09]  /*5a30*/  SYNCS.ARRIVE.TRANS64.RED.A1T0 RZ, [UR4], RZ ;  /* 0x000000ffffff79a7 */ /* 0x000ff20008100404 */
[----:B------:R-:W-:Y:S05]  /*5a40*/  @P0 BRA `(.L_x_104) ;  /* 0x0000000400540947 */ /* 0x000fea0003800000 */
[----:B------:R-:W1:Y:S01]  /*5a50*/  S2R R18, SR_CTAID.X ;  /* 0x0000000000127919 */ /* 0x000e620000002500 */
[----:B------:R-:W3:Y:S01]  /*5a60*/  LDC.64 R14, c[0x0][0x8d0] ;  /* 0x00023400ff0e7b82 */ /* 0x000ee20000000a00 */
[----:B------:R-:W-:Y:S01]  /*5a70*/  ULDC UR4, c[0x0][0x150] ;  /* 0x0000540000047ab9 */ /* 0x000fe20000000800 */
[----:B------:R-:W-:Y:S01]  /*5a80*/  IMAD.MOV.U32 R7, RZ, RZ, R16 ;  /* 0x000000ffff077224 */ /* 0x000fe200078e0010 */
[----:B------:R-:W4:Y:S01]  /*5a90*/  S2R R19, SR_CTAID.Y ;  /* 0x0000000000137919 */ /* 0x000f220000002600 */
[----:B------:R-:W-:-:S04]  /*5aa0*/  IMAD.MOV.U32 R23, RZ, RZ, R17 ;  /* 0x000000ffff177224 */ /* 0x000fc800078e0011 */
[----:B------:R-:W2:Y:S08]  /*5ab0*/  LDC R21, c[0x0][0x144] ;  /* 0x00005100ff157b82 */ /* 0x000eb00000000800 */
[----:B------:R-:W2:Y:S01]  /*5ac0*/  LDC R20, c[0x0][0x8d8] ;  /* 0x00023600ff147b82 */ /* 0x000ea20000000800 */
[----:B---3--:R-:W-:-:S04]  /*5ad0*/  ISETP.NE.U32.AND P0, PT, R14, RZ, PT ;  /* 0x000000ff0e00720c */ /* 0x008fc80003f05070 */
[----:B------:R-:W-:Y:S02]  /*5ae0*/  ISETP.NE.AND.EX P0, PT, R15, RZ, PT, P0 ;  /* 0x000000ff0f00720c */ /* 0x000fe40003f05300 */
[----:B-1----:R-:W-:Y:S02]  /*5af0*/  I2FP.F32.U32 R4, R18 ;  /* 0x0000001200047245 */ /* 0x002fe40000201000 */
[----:B----4-:R-:W-:-:S03]  /*5b00*/  I2FP.F32.U32 R22, R19 ;  /* 0x0000001300167245 */ /* 0x010fc60000201000 */
[----:B------:R-:W-:-:S04]  /*5b10*/  FMUL R4, R4, UR4 ;  /* 0x0000000404047c20 */ /* 0x000fc80008400000 */
[----:B------:R1:W3:Y:S02]  /*5b20*/  F2I.U32.TRUNC.NTZ R13, R4 ;  /* 0x00000004000d7305 */ /* 0x0002e4000020f000 */
[----:B--2---:R-:W-:Y:S05]  /*5b30*/  @!P0 BRA `(.L_x_105) ;  /* 0x0000000000308947 */ /* 0x004fea0003800000 */
[----:B------:R-:W2:Y:S02]  /*5b40*/  LDC R5, c[0x0][0x8dc] ;  /* 0x00023700ff057b82 */ /* 0x000ea40000000800 */
[----:B--2---:R-:W-:-:S05]  /*5b50*/  IADD3 R5, P0, R16, R5, RZ ;  /* 0x0000000510057210 */ /* 0x004fca0007f1e0ff */
[----:B------:R-:W-:-:S04]  /*5b60*/  IMAD.X R23, RZ, RZ, R17, P0 ;  /* 0x000000ffff177224 */ /* 0x000fc800000e0611 */
[----:B------:R-:W-:-:S04]  /*5b70*/  IMAD.WIDE.U32 R6, R23, R14, RZ ;  /* 0x0000000e17067225 */ /* 0x000fc800078e00ff */
[----:B------:R-:W-:-:S04]  /*5b80*/  IMAD.WIDE.U32 R6, P0, R5, R15, R6 ;  /* 0x0000000f05067225 */ /* 0x000fc80007800006 */
[----:B-1----:R-:W-:-:S04]  /*5b90*/  IMAD.WIDE.U32 R4, R5, R14, RZ ;  /* 0x0000000e05047225 */ /* 0x002fc800078e00ff */
[----:B------:R-:W-:Y:S01]  /*5ba0*/  IMAD.MOV.U32 R4, RZ, RZ, R7 ;  /* 0x000000ffff047224 */ /* 0x000fe200078e0007 */
[----:B------:R-:W-:Y:S01]  /*5bb0*/  IADD3 RZ, P1, R5, R6, RZ ;  /* 0x0000000605ff7210 */ /* 0x000fe20007f3e0ff */
[----:B------:R-:W-:-:S04]  /*5bc0*/  IMAD.X R5, RZ, RZ, RZ, P0 ;  /* 0x000000ffff057224 */ /* 0x000fc800000e06ff */
[----:B------:R-:W-:-:S04]  /*5bd0*/  IMAD.WIDE.U32.X R4, R23, R15, R4, P1 ;  /* 0x0000000f17047225 */ /* 0x000fc800008e0404 */
[----:B------:R-:W-:Y:S02]  /*5be0*/  IMAD.MOV.U32 R7, RZ, RZ, R4 ;  /* 0x000000ffff077224 */ /* 0x000fe400078e0004 */
[----:B------:R-:W-:-:S07]  /*5bf0*/  IMAD.MOV.U32 R23, RZ, RZ, R5 ;  /* 0x000000ffff177224 */ /* 0x000fce00078e0005 */
.L_x_105:
[----:B------:R-:W-:Y:S01]  /*5c00*/  ULDC UR4, c[0x0][0x154] ;  /* 0x0000550000047ab9 */ /* 0x000fe20000000800 */
[----:B------:R-:W2:Y:S01]  /*5c10*/  LDC R24, c[0x0][0x148] ;  /* 0x00005200ff187b82 */ /* 0x000ea20000000800 */
[----:B------:R-:W-:Y:S01]  /*5c20*/  FMUL R14, R22, UR4 ;  /* 0x00000004160e7c20 */ /* 0x000fe20008400000 */
[----:B------:R-:W-:Y:S01]  /*5c30*/  ISETP.NE.AND P2, PT, R2, 0x1, PT ;  /* 0x000000010200780c */ /* 0x000fe20003f45270 */
[----:B---3--:R-:W-:Y:S01]  /*5c40*/  IMAD.MOV R6, RZ, RZ, -R13 ;  /* 0x000000ffff067224 */ /* 0x008fe200078e0a0d */
[-CC-:B------:R-:W-:Y:S02]  /*5c50*/  SHF.R.U64 R13, R7, R20.reuse, R23.reuse ;  /* 0x00000014070d7219 */ /* 0x180fe40000001217 */
[----:B------:R-:W-:Y:S01]  /*5c60*/  SHF.R.U32.HI R20, RZ, R20, R23 ;  /* 0x00000014ff147219 */ /* 0x000fe20000011617 */
[----:B------:R-:W3:Y:S01]  /*5c70*/  F2I.U32.TRUNC.NTZ R14, R14 ;  /* 0x0000000e000e7305 */ /* 0x000ee2000020f000 */
[----:B-1----:R-:W1:Y:S01]  /*5c80*/  LDC.64 R4, c[0x0][0x8c8] ;  /* 0x00023200ff047b82 */ /* 0x002e620000000a00 */
[----:B------:R-:W-:Y:S01]  /*5c90*/  IMAD R18, R21, R6, R18 ;  /* 0x0000000615127224 */ /* 0x000fe200078e0212 */
[----:B------:R-:W-:-:S05]  /*5ca0*/  IADD3 R21, P0, RZ, -R13, RZ ;  /* 0x8000000dff157210 */ /* 0x000fca0007f1e0ff */
[----:B------:R-:W-:Y:S01]  /*5cb0*/  IMAD.X R7, RZ, RZ, ~R20, P0 ;  /* 0x000000ffff077224 */ /* 0x000fe200000e0e14 */
[----:B------:R-:W4:Y:S01]  /*5cc0*/  LDC R22, c[0x0][0x8c0] ;  /* 0x00023000ff167b82 */ /* 0x000f220000000800 */
[----:B---3--:R-:W-:-:S07]  /*5cd0*/  IMAD.MOV R15, RZ, RZ, -R14 ;  /* 0x000000ffff0f7224 */ /* 0x008fce00078e0a0e */
[----:B------:R-:W3:Y:S01]  /*5ce0*/  LDC R25, c[0x0][0x8b0] ;  /* 0x00022c00ff197b82 */ /* 0x000ee20000000800 */
[----:B--2---:R-:W-:-:S07]  /*5cf0*/  @P2 IMAD R18, R24, R15, R19 ;  /* 0x0000000f18122224 */ /* 0x004fce00078e0213 */
[----:B------:R-:W2:Y:S01]  /*5d00*/  LDC.64 R14, c[0x0][0x8e8] ;  /* 0x00023a00ff0e7b82 */ /* 0x000ea20000000a00 */
[----:B-1----:R-:W-:-:S04]  /*5d10*/  IMAD R6, R7, R4, RZ ;  /* 0x0000000407067224 */ /* 0x002fc800078e02ff */
[C---:B------:R-:W-:Y:S02]  /*5d20*/  IMAD R7, R21.reuse, R5, R6 ;  /* 0x0000000515077224 */ /* 0x040fe400078e0206 */
[----:B------:R-:W-:Y:S01]  /*5d30*/  IMAD.WIDE.U32 R4, R21, R4, R16 ;  /* 0x0000000415047225 */ /* 0x000fe200078e0010 */
[----:B------:R-:W1:Y:S03]  /*5d40*/  LDC R6, c[0x0][0x900] ;  /* 0x00024000ff067b82 */ /* 0x000e660000000800 */
[----:B------:R-:W-:-:S05]  /*5d50*/  IMAD.IADD R5, R5, 0x1, R7 ;  /* 0x0000000105057824 */ /* 0x000fca00078e0207 */
[----:B------:R-:W1:Y:S01]  /*5d60*/  LDC R24, c[0x0][0x8f0] ;  /* 0x00023c00ff187b82 */ /* 0x000e620000000800 */
[-CC-:B----4-:R-:W-:Y:S02]  /*5d70*/  SHF.R.U64 R23, R4, R22.reuse, R5.reuse ;  /* 0x0000001604177219 */ /* 0x190fe40000001205 */
[----:B------:R-:W-:-:S04]  /*5d80*/  SHF.R.U32.HI R4, RZ, R22, R5 ;  /* 0x00000016ff047219 */ /* 0x000fc80000011605 */
[-CC-:B---3--:R-:W-:Y:S01]  /*5d90*/  SHF.R.U64 R22, R23, R25.reuse, R4.reuse ;  /* 0x0000001917167219 */ /* 0x188fe20000001204 */
[----:B------:R-:W3:Y:S01]  /*5da0*/  LDC R20, c[0x0][0x8e0] ;  /* 0x00023800ff147b82 */ /* 0x000ee20000000800 */
[----:B--2---:R-:W-:Y:S02]  /*5db0*/  ISETP.NE.U32.AND P0, PT, R14, RZ, PT ;  /* 0x000000ff0e00720c */ /* 0x004fe40003f05070 */
[----:B------:R-:W-:Y:S02]  /*5dc0*/  SHF.R.U32.HI R5, RZ, R25, R4 ;  /* 0x00000019ff057219 */ /* 0x000fe40000011604 */
[----:B------:R-:W-:-:S03]  /*5dd0*/  ISETP.NE.AND.EX P0, PT, R15, RZ, PT, P0 ;  /* 0x000000ff0f00720c */ /* 0x000fc60003f05300 */
[----:B------:R-:W2:Y:S01]  /*5de0*/  LDC R21, c[0x0][0x8b8] ;  /* 0x00022e00ff157b82 */ /* 0x000ea20000000800 */
[-CC-:B-1----:R-:W-:Y:S02]  /*5df0*/  SHF.R.U64 R25, R22, R6.reuse, R5.reuse ;  /* 0x0000000616197219 */ /* 0x182fe40000001205 */
[----:B------:R-:W-:-:S03]  /*5e00*/  SHF.R.U32.HI R27, RZ, R6, R5 ;  /* 0x00000006ff1b7219 */ /* 0x000fc60000011605 */
[----:B------:R-:W-:Y:S02]  /*5e10*/  IMAD.MOV.U32 R4, RZ, RZ, R25 ;  /* 0x000000ffff047224 */ /* 0x000fe400078e0019 */
[----:B------:R-:W1:Y:S01]  /*5e20*/  LDC R19, c[0x0][0x8a8] ;  /* 0x00022a00ff137b82 */ /* 0x000e620000000800 */
[----:B------:R-:W-:Y:S01]  /*5e30*/  IMAD.MOV.U32 R5, RZ, RZ, R27 ;  /* 0x000000ffff057224 */ /* 0x000fe200078e001b */
[----:B------:R-:W-:Y:S06]  /*5e40*/  @!P0 BRA `(.L_x_106) ;  /* 0x0000000000288947 */ /* 0x000fec0003800000 */
[----:B------:R-:W4:Y:S02]  /*5e50*/  LDC R4, c[0x0][0x8f4] ;  /* 0x00023d00ff047b82 */ /* 0x000f240000000800 */
[----:B----4-:R-:W-:-:S05]  /*5e60*/  IADD3 R5, P0, R25, R4, RZ ;  /* 0x0000000419057210 */ /* 0x010fca0007f1e0ff */
[----:B------:R-:W-:-:S04]  /*5e70*/  IMAD.X R27, RZ, RZ, R27, P0 ;  /* 0x000000ffff1b7224 */ /* 0x000fc800000e061b */
[----:B------:R-:W-:-:S04]  /*5e80*/  IMAD.WIDE.U32 R6, R27, R14, RZ ;  /* 0x0000000e1b067225 */ /* 0x000fc800078e00ff */
[----:B------:R-:W-:-:S04]  /*5e90*/  IMAD.WIDE.U32 R6, P0, R5, R15, R6 ;  /* 0x0000000f05067225 */ /* 0x000fc80007800006 */
[----:B------:R-:W-:-:S04]  /*5ea0*/  IMAD.WIDE.U32 R4, R5, R14, RZ ;  /* 0x0000000e05047225 */ /* 0x000fc800078e00ff */
[----:B------:R-:W-:Y:S01]  /*5eb0*/  IMAD.MOV.U32 R4, RZ, RZ, R7 ;  /* 0x000000ffff047224 */ /* 0x000fe200078e0007 */
[----:B------:R-:W-:Y:S01]  /*5ec0*/  IADD3 RZ, P1, R5, R6, RZ ;  /* 0x0000000605ff7210 */ /* 0x000fe20007f3e0ff */
[----:B------:R-:W-:-:S04]  /*5ed0*/  IMAD.X R5, RZ, RZ, RZ, P0 ;  /* 0x000000ffff057224 */ /* 0x000fc800000e06ff */
[----:B------:R-:W-:-:S08]  /*5ee0*/  IMAD.WIDE.U32.X R4, R27, R15, R4, P1 ;  /* 0x0000000f1b047225 */ /* 0x000fd000008e0404 */
.L_x_106:
[----:B------:R-:W-:Y:S02]  /*5ef0*/  SHF.R.U64 R5, R4, R24, R5 ;  /* 0x0000001804057219 */ /* 0x000fe40000001205 */
[----:B------:R-:W-:Y:S02]  /*5f00*/  LOP3.LUT R22, R22, R9, RZ, 0xc0, !PT ;  /* 0x0000000916167212 */ /* 0x000fe400078ec0ff */
[----:B------:R-:W-:Y:S01]  /*5f10*/  LOP3.LUT R23, R23, R8, RZ, 0xc0, !PT ;  /* 0x0000000817177212 */ /* 0x000fe200078ec0ff */
[----:B------:R-:W-:Y:S02]  /*5f20*/  IMAD.MOV R4, RZ, RZ, -R5 ;  /* 0x000000ffff047224 */ /* 0x000fe400078e0a05 */
[----:B------:R-:W-:Y:S02]  /*5f30*/  IMAD R22, R5, UR13, R22 ;  /* 0x0000000d05167c24 */ /* 0x000fe4000f8e0216 */
[----:B---3--:R-:W-:Y:S02]  /*5f40*/  IMAD R20, R4, R20, R25 ;  /* 0x0000001404147224 */ /* 0x008fe400078e0219 */
[----:B--2---:R-:W-:-:S02]  /*5f50*/  IMAD R18, R22, R21, R18 ;  /* 0x0000001516127224 */ /* 0x004fc400078e0212 */
[----:B-1----:R-:W-:Y:S02]  /*5f60*/  IMAD R19, R20, R19, R23 ;  /* 0x0000001314137224 */ /* 0x002fe400078e0217 */
[----:B------:R-:W-:-:S03]  /*5f70*/  IMAD.MOV.U32 R4, RZ, RZ, 0x1 ;  /* 0x00000001ff047424 */ /* 0x000fc600078e00ff */
[----:B------:R-:W-:Y:S02]  /*5f80*/  SEL R7, R19, R18, !P2 ;  /* 0x0000001213077207 */ /* 0x000fe40005000000 */
[----:B------:R-:W-:-:S07]  /*5f90*/  SEL R20, R18, R19, !P2 ;  /* 0x0000001312147207 */ /* 0x000fce0005000000 */
.L_x_104:
[----:B------:R-:W-:-:S13]  /*5fa0*/  LOP3.LUT P0, RZ, R4, 0xff, RZ, 0xc0, !PT ;  /* 0x000000ff04ff7812 */ /* 0x000fda000780c0ff */
[----:B------:R-:W-:Y:S05]  /*5fb0*/  @P0 BRA `(.L_x_107) ;  /* 0xfffffff4002c0947 */ /* 0x000fea000383ffff */
.L_x_87:
[----:B------:R-:W-:Y:S01]  /*5fc0*/  ELECT P0, URZ, PT ;  /* 0x00000000003f782f */ /* 0x000fe20003800000 */
[----:B------:R-:W-:-:S12]  /*5fd0*/  BSSY B0, `(.L_x_108) ;  /* 0x0000013000007945 */ /* 0x000fd80003800000 */
[----:B------:R-:W-:Y:S05]  /*5fe0*/  @!P0 BRA `(.L_x_109) ;  /* 0x0000000000448947 */ /* 0x000fea0003800000 */
[----:B------:R-:W-:-:S04]  /*5ff0*/  LOP3.LUT R0, R0, 0x2, RZ, 0xfc, !PT ;  /* 0x0000000200007812 */ /* 0x000fc800078efcff */
[----:B------:R-:W-:-:S13]  /*6000*/  ISETP.NE.AND P1, PT, R0, 0x3, PT ;  /* 0x000000030000780c */ /* 0x000fda0003f25270 */
[----:B------:R-:W-:Y:S05]  /*6010*/  @!P1 BRA `(.L_x_110) ;  /* 0x0000000000049947 */ /* 0x000fea0003800000 */
[----:B------:R-:W-:Y:S01]  /*6020*/  BPT.TRAP 0x1 ;  /* 0x000000040000795c */ /* 0x000fe20000300000 */
.L_x_110:
[----:B--2---:R-:W-:Y:S01]  /*6030*/  IMAD.U32 R5, RZ, RZ, UR41 ;  /* 0x00000029ff057e24 */ /* 0x004fe2000f8e00ff */
[----:B------:R-:W-:Y:S02]  /*6040*/  MOV R2, 0x400 ;  /* 0x0000040000027802 */ /* 0x000fe40000000f00 */
[----:B------:R-:W-:Y:S02]  /*6050*/  SHF.L.U32 R0, R3, 0x1f, RZ ;  /* 0x0000001f03007819 */ /* 0x000fe400000006ff */
[----:B------:R-:W-:-:S04]  /*6060*/  LEA R5, R5, R2, 0x18 ;  /* 0x0000000205057211 */ /* 0x000fc800078ec0ff */
[----:B------:R-:W1:Y:S02]  /*6070*/  SYNCS.PHASECHK.TRANS64.TRYWAIT P0, [R5+URZ+0x120], R0 ;  /* 0x00012000050075a7 */ /* 0x000e64000800017f */
[----:B-1----:R-:W-:Y:S05]  /*6080*/  @!P0 BRA `(.L_x_111) ;  /* 0x0000001800808947 */ /* 0x002fea0003800000 */
.L_x_151:
[----:B------:R-:W-:Y:S05]  /*6090*/  @!P1 BRA `(.L_x_112) ;  /* 0x0000000000049947 */ /* 0x000fea0003800000 */
[----:B------:R-:W-:Y:S01]  /*60a0*/  BPT.TRAP 0x1 ;  /* 0x000000040000795c */ /* 0x000fe20000300000 */
.L_x_112:
[----:B-1----:R-:W-:-:S07]  /*60b0*/  SHF.L.U32 R0, R3, 0x1f, RZ ;  /* 0x0000001f03007819 */ /* 0x002fce00000006ff */
.L_x_113:
[----:B-1----:R1:W2:Y:S02]  /*60c0*/  SYNCS.PHASECHK.TRANS64.TRYWAIT P0, [R5+URZ+0x128], R0 ;  /* 0x00012800050075a7 */ /* 0x0022a4000800017f */
[----:B--2---:R-:W-:Y:S05]  /*60d0*/  @!P0 NANOSLEEP.SYNCS 0x989680 ;  /* 0x009896800000895d */ /* 0x004fea0003900000 */
[----:B------:R-:W2:Y:S02]  /*60e0*/  @!P0 SYNCS.PHASECHK.TRANS64 P0, [R5+URZ+0x128], R0 ;  /* 0x00012800050085a7 */ /* 0x000ea4000800007f */
[----:B--2---:R-:W-:Y:S05]  /*60f0*/  @!P0 BRA `(.L_x_113) ;  /* 0xfffffffc00f08947 */ /* 0x004fea000383ffff */
.L_x_109:
[----:B------:R-:W-:Y:S05]  /*6100*/  BSYNC B0 ;  /* 0x0000000000007941 */ /* 0x000fea0003800000 */
.L_x_108:
[----:B------:R-:W-:Y:S05]  /*6110*/  EXIT ;  /* 0x000000000000794d */ /* 0x000fea0003800000 */
.L_x_82:
[----:B------:R-:W-:Y:S01]  /*6120*/  LOP3.LUT P0, RZ, R12, 0xff, RZ, 0xc0, !PT ;  /* 0x000000ff0cff7812 */ /* 0x000fe2000780c0ff */
[----:B------:R-:W-:Y:S02]  /*6130*/  IMAD.MOV.U32 R0, RZ, RZ, 0x1 ;  /* 0x00000001ff007424 */ /* 0x000fe400078e00ff */
[----:B------:R-:W-:-:S10]  /*6140*/  IMAD.MOV.U32 R12, RZ, RZ, RZ ;  /* 0x000000ffff0c7224 */ /* 0x000fd400078e00ff */
[----:B------:R-:W-:Y:S05]  /*6150*/  @!P0 BRA `(.L_x_114) ;  /* 0x0000000c00188947 */ /* 0x000fea0003800000 */
[----:B------:R-:W1:Y:S01]  /*6160*/  LDC R0, c[0x0][0x28c] ;  /* 0x0000a300ff007b82 */ /* 0x000e620000000800 */
[----:B------:R-:W-:Y:S01]  /*6170*/  ULDC UR7, c[0x0][0x900] ;  /* 0x0002400000077ab9 */ /* 0x000fe20000000800 */
[----:B------:R-:W-:Y:S01]  /*6180*/  UMOV UR8, 0xffffffff ;  /* 0xffffffff00087882 */ /* 0x000fe20000000000 */
[----:B------:R-:W-:Y:S01]  /*6190*/  BSSY B0, `(.L_x_114) ;  /* 0x00000c2000007945 */ /* 0x000fe20003800000 */
[----:B------:R-:W-:Y:S01]  /*61a0*/  USHF.L.U32 UR4, UR41, 0x5, URZ ;  /* 0x0000000529047899 */ /* 0x000fe2000800063f */
[----:B------:R-:W-:Y:S01]  /*61b0*/  IMAD.MOV.U32 R10, RZ, RZ, 0x1 ;  /* 0x00000001ff0a7424 */ /* 0x000fe200078e00ff */
[----:B------:R-:W-:Y:S01]  /*61c0*/  USHF.L.U32 UR5, UR41, 0xb, URZ ;  /* 0x0000000b29057899 */ /* 0x000fe2000800063f */
[----:B------:R-:W-:Y:S01]  /*61d0*/  LOP3.LUT R9, R19, 0x2, RZ, 0xfc, !PT ;  /* 0x0000000213097812 */ /* 0x000fe200078efcff */
[----:B------:R-:W-:Y:S01]  /*61e0*/  USHF.L.U32 UR8, UR8, UR7, URZ ;  /* 0x0000000708087299 */ /* 0x000fe2000800063f */
[----:B------:R-:W-:Y:S01]  /*61f0*/  IMAD.MOV.U32 R12, RZ, RZ, RZ ;  /* 0x000000ffff0c7224 */ /* 0x000fe200078e00ff */
[----:B------:R-:W-:Y:S01]  /*6200*/  ULDC UR6, c[0x0][0x8a8] ;  /* 0x00022a0000067ab9 */ /* 0x000fe20000000800 */
[----:B------:R-:W-:-:S02]  /*6210*/  ULOP3.LUT UR4, UR4, 0x20, URZ, 0xc0, !UPT ;  /* 0x0000002004047892 */ /* 0x000fc4000f8ec03f */
[----:B------:R-:W-:Y:S02]  /*6220*/  ULOP3.LUT UR5, UR5, 0x800, URZ, 0xc0, !UPT ;  /* 0x0000080005057892 */ /* 0x000fe4000f8ec03f */
[----:B------:R-:W-:Y:S02]  /*6230*/  UIADD3 UR6, UR6, -0x1, URZ ;  /* 0xffffffff06067890 */ /* 0x000fe4000fffe03f */
[----:B------:R-:W-:Y:S02]  /*6240*/  USHF.L.U32 UR19, UR42, UR7, URZ ;  /* 0x000000072a137299 */ /* 0x000fe4000800063f */
[----:B------:R-:W-:Y:S01]  /*6250*/  ULOP3.LUT UR18, URZ, UR8, URZ, 0x33, !UPT ;  /* 0x000000083f127292 */ /* 0x000fe2000f8e333f */
[----:B------:R-:W-:Y:S01]  /*6260*/  ULDC.64 UR22, c[0x0][0x198] ;  /* 0x0000660000167ab9 */ /* 0x000fe20000000a00 */
[----:B-1----:R-:W-:-:S05]  /*6270*/  VIADD R0, R0, 0x3f ;  /* 0x0000003f00007836 */ /* 0x002fca0000000000 */
[----:B------:R-:W-:-:S04]  /*6280*/  SHF.R.S32.HI R3, RZ, 0x1f, R0 ;  /* 0x0000001fff037819 */ /* 0x000fc80000011400 */
[----:B------:R-:W-:Y:S01]  /*6290*/  LEA.HI R3, R3, R0, RZ, 0x6 ;  /* 0x0000000003037211 */ /* 0x000fe200078f30ff */
[----:B------:R-:W-:-:S03]  /*62a0*/  IMAD.MOV.U32 R0, RZ, RZ, 0x1 ;  /* 0x00000001ff007424 */ /* 0x000fc600078e00ff */
[----:B------:R-:W-:-:S05]  /*62b0*/  SHF.R.S32.HI R3, RZ, 0x6, R3 ;  /* 0x00000006ff037819 */ /* 0x000fca0000011403 */
[----:B------:R-:W-:-:S07]  /*62c0*/  VIADD R8, R3, 0x1 ;  /* 0x0000000103087836 */ /* 0x000fce0000000000 */
.L_x_125:
[----:B------:R-:W-:-:S03]  /*62d0*/  UMOV UR7, 0xffffffff ;  /* 0xffffffff00077882 */ /* 0x000fc60000000000 */
[----:B------:R-:W-:Y:S05]  /*62e0*/  BRA.DIV UR7, `(.L_x_115) ;  /* 0x0000001607fc7947 */ /* 0x000fea000b800000 */
[----:B------:R-:W-:-:S13]  /*62f0*/  ELECT P6, URZ, PT ;  /* 0x00000000003f782f */ /* 0x000fda00038c0000 */
.L_x_154:
[----:B------:R-:W1:Y:S01]  /*6300*/  LDC R4, c[0x0][0x28c] ;  /* 0x0000a300ff047b82 */ /* 0x000e620000000800 */
[----:B------:R-:W-:Y:S01]  /*6310*/  BSSY B1, `(.L_x_116) ;  /* 0x0000038000017945 */ /* 0x000fe20003800000 */
[----:B-1----:R-:W-:-:S13]  /*6320*/  ISETP.LT.OR P6, PT, R4, 0x1, !P6 ;  /* 0x000000010400780c */ /* 0x002fda00077c1670 */
[----:B------:R-:W-:Y:S05]  /*6330*/  @P6 BRA `(.L_x_117) ;  /* 0x0000000000d46947 */ /* 0x000fea0003800000 */
[----:B------:R-:W-:Y:S01]  /*6340*/  LEA R15, R7, UR4, 0x6 ;  /* 0x00000004070f7c11 */ /* 0x000fe2000f8e30ff */
[----:B------:R-:W-:Y:S02]  /*6350*/  IMAD.SHL.U32 R20, R20, 0x80, RZ ;  /* 0x0000008014147824 */ /* 0x000fe400078e00ff */
[----:B------:R-:W-:Y:S02]  /*6360*/  IMAD.MOV.U32 R22, RZ, RZ, RZ ;  /* 0x000000ffff167224 */ /* 0x000fe400078e00ff */
[----:B------:R-:W-:Y:S02]  /*6370*/  IMAD.MOV.U32 R4, RZ, RZ, R8 ;  /* 0x000000ffff047224 */ /* 0x000fe400078e0008 */
[----:B------:R-:W-:Y:S02]  /*6380*/  IMAD.MOV.U32 R5, RZ, RZ, R0 ;  /* 0x000000ffff057224 */ /* 0x000fe400078e0000 */
[----:B------:R-:W-:-:S07]  /*6390*/  IMAD.MOV.U32 R6, RZ, RZ, R12 ;  /* 0x000000ffff067224 */ /* 0x000fce00078e000c */
.L_x_120:
[----:B------:R-:W1:Y:S01]  /*63a0*/  S2R R14, SR_CgaCtaId ;  /* 0x00000000000e7919 */ /* 0x000e620000008800 */
[----:B------:R-:W-:Y:S02]  /*63b0*/  MOV R7, 0x400 ;  /* 0x0000040000077802 */ /* 0x000fe40000000f00 */
[----:B------:R-:W-:-:S13]  /*63c0*/  LOP3.LUT P1, RZ, R18, 0x7f, RZ, 0xc0, !PT ;  /* 0x0000007f12ff7812 */ /* 0x000fda000782c0ff */
[----:B------:R-:W2:Y:S01]  /*63d0*/  @!P1 LDC R11, c[0x0][0x500] ;  /* 0x00014000ff0b9b82 */ /* 0x000ea20000000800 */
[----:B-1----:R-:W-:Y:S02]  /*63e0*/  LEA R21, R14, R7, 0x18 ;  /* 0x000000070e157211 */ /* 0x002fe400078ec0ff */
[----:B------:R-:W-:-:S03]  /*63f0*/  SHF.L.U32 R7, R5, 0x1f, RZ ;  /* 0x0000001f05077819 */ /* 0x000fc600000006ff */
[----:B------:R-:W-:-:S04]  /*6400*/  IMAD R14, R6, 0x8, R21 ;  /* 0x00000008060e7824 */ /* 0x000fc800078e0215 */
[----:B------:R-:W1:Y:S02]  /*6410*/  SYNCS.PHASECHK.TRANS64.TRYWAIT P0, [R14+URZ+0x88], R7 ;  /* 0x000088070e0075a7 */ /* 0x000e64000800017f */
[----:B-12---:R-:W-:Y:S05]  /*6420*/  @!P0 BRA `(.L_x_118) ;  /* 0x0000001400cc8947 */ /* 0x006fea0003800000 */
.L_x_155:
[----:B-1----:R-:W-:Y:S01]  /*6430*/  PRMT R7, R9, 0x9910, RZ ;  /* 0x0000991009077816 */ /* 0x002fe200000000ff */
[----:B------:R1:W-:Y:S03]  /*6440*/  @!P1 SYNCS.ARRIVE.TRANS64 RZ, [R14+URZ], R11 ;  /* 0x0000000b0eff99a7 */ /* 0x0003e6000800003f */
[----:B------:R-:W-:-:S13]  /*6450*/  ISETP.NE.AND P0, PT, R7, 0x2, PT ;  /* 0x000000020700780c */ /* 0x000fda0003f05270 */
[----:B-1----:R-:W-:Y:S05]  /*6460*/  @P0 BRA `(.L_x_119) ;  /* 0x0000000000040947 */ /* 0x002fea0003800000 */
[----:B------:R-:W-:Y:S01]  /*6470*/  BPT.TRAP 0x1 ;  /* 0x000000040000795c */ /* 0x000fe20000300000 */
.L_x_119:
[C---:B------:R-:W-:Y:S01]  /*6480*/  IMAD R7, R6.reuse, 0x2000, R21 ;  /* 0x0000200006077824 */ /* 0x040fe200078e0215 */
[----:B------:R-:W-:Y:S01]  /*6490*/  R2UR UR8, R6 ;  /* 0x00000000060872ca */ /* 0x000fe200000e0000 */
[----:B------:R-:W-:Y:S01]  /*64a0*/  VIADD R4, R4, 0xffffffff ;  /* 0xffffffff04047836 */ /* 0x000fe20000000000 */
[----:B------:R-:W-:Y:S01]  /*64b0*/  R2UR UR13, R21 ;  /* 0x00000000150d72ca */ /* 0x000fe200000e0000 */
[----:B------:R-:W-:Y:S01]  /*64c0*/  UIADD3 UR14, UP0, UR22, 0xf0, URZ ;  /* 0x000000f0160e7890 */ /* 0x000fe2000ff1e03f */
[----:B------:R-:W-:Y:S01]  /*64d0*/  R2UR UR7, R7 ;  /* 0x00000000070772ca */ /* 0x000fe200000e0000 */
[----:B------:R-:W-:Y:S01]  /*64e0*/  UIADD3 UR24, UP1, UR22, 0x1f0, URZ ;  /* 0x000001f016187890 */ /* 0x000fe2000ff3e03f */
[----:B------:R-:W-:Y:S01]  /*64f0*/  R2UR UR9, R14 ;  /* 0x000000000e0972ca */ /* 0x000fe200000e0000 */
[----:B------:R-:W-:Y:S01]  /*6500*/  UIADD3.X UR15, URZ, UR23, URZ, UP0, !UPT ;  /* 0x000000173f0f7290 */ /* 0x000fe200087fe43f */
[----:B------:R-:W-:Y:S01]  /*6510*/  R2UR UR11, R20 ;  /* 0x00000000140b72ca */ /* 0x000fe200000e0000 */
[----:B------:R-:W-:Y:S01]  /*6520*/  VIADD R6, R6, 0x1 ;  /* 0x0000000106067836 */ /* 0x000fe20000000000 */
[----:B------:R-:W-:Y:S01]  /*6530*/  R2UR UR10, R22 ;  /* 0x00000000160a72ca */ /* 0x000fe200000e0000 */
[----:B------:R-:W-:Y:S01]  /*6540*/  UIADD3.X UR25, URZ, UR23, URZ, UP1, !UPT ;  /* 0x000000173f197290 */ /* 0x000fe20008ffe43f */
[----:B------:R-:W-:Y:S01]  /*6550*/  R2UR UR12, R13 ;  /* 0x000000000d0c72ca */ /* 0x000fe200000e0000 */
[----:B------:R-:W-:Y:S01]  /*6560*/  ULEA UR8, UR8, UR5, 0xc ;  /* 0x0000000508087291 */ /* 0x000fe2000f8e603f */
[----:B------:R-:W-:Y:S01]  /*6570*/  R2UR UR20, R15 ;  /* 0x000000000f1472ca */ /* 0x000fe200000e0000 */
[----:B------:R-:W-:Y:S01]  /*6580*/  UMOV UR16, 0x0 ;  /* 0x0000000000107882 */ /* 0x000fe20000000000 */
[----:B------:R-:W-:Y:S01]  /*6590*/  ISETP.GT.AND P1, PT, R4, 0x1, PT ;  /* 0x000000010400780c */ /* 0x000fe20003f24270 */
[----:B------:R-:W-:Y:S01]  /*65a0*/  UIADD3 UR7, UR7, 0x4300, URZ ;  /* 0x0000430007077890 */ /* 0x000fe2000fffe03f */
[----:B------:R-:W-:Y:S01]  /*65b0*/  ISETP.NE.AND P0, PT, R6, 0x11, PT ;  /* 0x000000110600780c */ /* 0x000fe20003f05270 */
[----:B------:R-:W-:Y:S01]  /*65c0*/  UIADD3 UR13, UR13, 0x26300, UR8 ;  /* 0x000263000d0d7890 */ /* 0x000fe2000fffe008 */
[----:B------:R-:W-:Y:S01]  /*65d0*/  VIADD R22, R22, 0x40 ;  /* 0x0000004016167836 */ /* 0x000fe20000000000 */
[----:B------:R-:W-:Y:S01]  /*65e0*/  UMOV UR17, 0x10000000 ;  /* 0x1000000000117882 */ /* 0x000fe20000000000 */
[----:B------:R-:W-:Y:S01]  /*65f0*/  UMOV UR21, 0x30000 ;  /* 0x0003000000157882 */ /* 0x000fe20000000000 */
[----:B------:R-:W-:Y:S01]  /*6600*/  SEL R14, RZ, 0x1, P0 ;  /* 0x00000001ff0e7807 */ /* 0x000fe20000000000 */
[----:B------:R-:W-:Y:S01]  /*6610*/  UMOV UR8, UR7 ;  /* 0x0000000700087c82 */ /* 0x000fe20008000000 */
[----:B------:R-:W-:Y:S01]  /*6620*/  SEL R6, R6, RZ, P0 ;  /* 0x000000ff06067207 */ /* 0x000fe20000000000 */
[----:B------:R1:W-:Y:S01]  /*6630*/  UTMALDG.3D [UR8], [UR14], desc[UR16] ;  /* 0x000010080e0075b4 */ /* 0x0003e20008011000 */
[----:B------:R-:W-:Y:S01]  /*6640*/  LOP3.LUT R5, R5, R14, RZ, 0x3c, !PT ;  /* 0x0000000e05057212 */ /* 0x000fe200078e3cff */
[----:B-1----:R-:W-:Y:S01]  /*6650*/  UMOV UR8, UR13 ;  /* 0x0000000d00087c82 */ /* 0x002fe20008000000 */
[----:B------:R-:W-:-:S02]  /*6660*/  UMOV UR11, UR20 ;  /* 0x00000014000b7c82 */ /* 0x000fc40008000000 */
[----:B------:R1:W-:Y:S02]  /*6670*/  UTMALDG.3D.MULTICAST [UR8], [UR24], UR21, desc[UR16] ;  /* 0x00001008180073b4 */ /* 0x0003e40008011815 */
[----:B-1----:R-:W-:Y:S05]  /*6680*/  @P1 BRA `(.L_x_120) ;  /* 0xfffffffc00441947 */ /* 0x002fea000383ffff */
.L_x_117:
[----:B------:R-:W-:Y:S05]  /*6690*/  BSYNC B1 ;  /* 0x0000000000017941 */ /* 0x000fea0003800000 */
.L_x_116:
[----:B------:R-:W-:Y:S01]  /*66a0*/  LOP3.LUT P1, RZ, R10, 0xff, RZ, 0xc0, !PT ;  /* 0x000000ff0aff7812 */ /* 0x000fe2000782c0ff */
[C---:B------:R-:W-:Y:S01]  /*66b0*/  IMAD.IADD R12, R3.reuse, 0x1, R12 ;  /* 0x00000001030c7824 */ /* 0x040fe200078e020c */
[----:B------:R-:W-:Y:S01]  /*66c0*/  ULDC.64 UR8, c[0x0][0x8f8] ;  /* 0x00023e0000087ab9 */ /* 0x000fe20000000a00 */
[C---:B------:R-:W-:Y:S01]  /*66d0*/  ISETP.GE.U32.AND P2, PT, R3.reuse, 0x11, PT ;  /* 0x000000110300780c */ /* 0x040fe20003f46070 */
[----:B------:R-:W-:Y:S01]  /*66e0*/  BSSY B1, `(.L_x_121) ;  /* 0x000006a000017945 */ /* 0x000fe20003800000 */
[----:B------:R-:W-:Y:S01]  /*66f0*/  IMAD.MOV.U32 R20, RZ, RZ, -0x1 ;  /* 0xffffffffff147424 */ /* 0x000fe200078e00ff */
[----:B------:R-:W-:Y:S01]  /*6700*/  ISETP.GT.U32.AND P0, PT, R12, 0x10, PT ;  /* 0x000000100c00780c */ /* 0x000fe20003f04070 */
[----:B------:R-:W-:Y:S01]  /*6710*/  IMAD.MOV.U32 R13, RZ, RZ, -0x1 ;  /* 0xffffffffff0d7424 */ /* 0x000fe200078e00ff */
[----:B------:R-:W-:Y:S02]  /*6720*/  PRMT R10, RZ, 0x7610, R10 ;  /* 0x00007610ff0a7816 */ /* 0x000fe4000000000a */
[----:B------:R-:W-:-:S03]  /*6730*/  ISETP.LT.U32.AND P0, PT, R3, 0x11, P0 ;  /* 0x000000110300780c */ /* 0x000fc60000701070 */
[----:B------:R-:W1:Y:S01]  /*6740*/  @P1 S2R R5, SR_CgaCtaId ;  /* 0x0000000000051919 */ /* 0x000e620000008800 */
[----:B------:R-:W-:-:S04]  /*6750*/  @P1 MOV R4, 0x400 ;  /* 0x0000040000041802 */ /* 0x000fc80000000f00 */
[----:B-1----:R-:W-:Y:S01]  /*6760*/  @P1 LEA R6, R5, R4, 0x18 ;  /* 0x0000000405061211 */ /* 0x002fe200078ec0ff */
[----:B------:R-:W-:-:S03]  /*6770*/  IMAD.WIDE.U32 R4, R12, -0xf0f0f0f, RZ ;  /* 0xf0f0f0f10c047825 */ /* 0x000fc600078e00ff */
[----:B------:R1:W-:Y:S01]  /*6780*/  @P1 SYNCS.ARRIVE.TRANS64.A1T0 RZ, [R6+URZ+0x138], RZ ;  /* 0x000138ff06ff19a7 */ /* 0x0003e2000810003f */
[----:B------:R-:W-:Y:S02]  /*6790*/  IADD3 R16, P1, R16, UR36, RZ ;  /* 0x0000002410107c10 */ /* 0x000fe4000ff3e0ff */
[----:B------:R-:W-:Y:S02]  /*67a0*/  SHF.R.U32.HI R7, RZ, 0x4, R5 ;  /* 0x00000004ff077819 */ /* 0x000fe40000011605 */
[----:B------:R-:W-:Y:S02]  /*67b0*/  SEL R5, RZ, 0x1, !P0 ;  /* 0x00000001ff057807 */ /* 0x000fe40004000000 */
[----:B------:R-:W-:Y:S01]  /*67c0*/  IADD3.X R17, R17, UR40, RZ, P1, !PT ;  /* 0x0000002811117c10 */ /* 0x000fe20008ffe4ff */
[----:B------:R-:W-:Y:S01]  /*67d0*/  IMAD R12, R7, -0x11, R12 ;  /* 0xffffffef070c7824 */ /* 0x000fe200078e020c */
[----:B------:R-:W-:Y:S02]  /*67e0*/  ISETP.GE.U32.AND P0, PT, R16, UR8, PT ;  /* 0x0000000810007c0c */ /* 0x000fe4000bf06070 */
[----:B------:R-:W-:-:S02]  /*67f0*/  LOP3.LUT R0, R0, R5, RZ, 0x3c, !PT ;  /* 0x0000000500007212 */ /* 0x000fc400078e3cff */
[----:B------:R-:W-:Y:S02]  /*6800*/  ISETP.GE.U32.AND.EX P0, PT, R17, UR9, PT, P0 ;  /* 0x0000000911007c0c */ /* 0x000fe4000bf06100 */
[----:B------:R-:W-:Y:S01]  /*6810*/  @P2 LOP3.LUT R0, R0, 0x1, R7, 0x78, !PT ;  /* 0x0000000100002812 */ /* 0x000fe200078e7807 */
[----:B------:R-:W-:Y:S01]  /*6820*/  IMAD.MOV.U32 R7, RZ, RZ, -0x1 ;  /* 0xffffffffff077424 */ /* 0x000fe200078e00ff */
[----:B------:R-:W-:-:S09]  /*6830*/  PRMT R4, RZ, 0x7610, R4 ;  /* 0x00007610ff047816 */ /* 0x000fd20000000004 */
[----:B-1----:R-:W-:Y:S05]  /*6840*/  @P0 BRA `(.L_x_122) ;  /* 0x00000004004c0947 */ /* 0x002fea0003800000 */
[----:B------:R-:W1:Y:S01]  /*6850*/  S2R R14, SR_CTAID.X ;  /* 0x00000000000e7919 */ /* 0x000e620000002500 */
[----:B------:R-:W-:Y:S01]  /*6860*/  ULDC.64 UR8, c[0x0][0x8d0] ;  /* 0x0002340000087ab9 */ /* 0x000fe20000000a00 */
[----:B------:R-:W2:Y:S01]  /*6870*/  LDC R15, c[0x0][0x144] ;  /* 0x00005100ff0f7b82 */ /* 0x000ea20000000800 */
[----:B------:R-:W-:Y:S01]  /*6880*/  ISETP.NE.U32.AND P0, PT, RZ, UR8, PT ;  /* 0x00000008ff007c0c */ /* 0x000fe2000bf05070 */
[----:B------:R-:W3:Y:S01]  /*6890*/  S2R R11, SR_CTAID.Y ;  /* 0x00000000000b7919 */ /* 0x000ee20000002600 */
[----:B------:R-:W-:Y:S01]  /*68a0*/  ULDC UR7, c[0x0][0x150] ;  /* 0x0000540000077ab9 */ /* 0x000fe20000000800 */
[----:B------:R-:W-:Y:S01]  /*68b0*/  ULDC UR10, c[0x0][0x8d8] ;  /* 0x00023600000a7ab9 */ /* 0x000fe20000000800 */
[----:B------:R-:W-:Y:S01]  /*68c0*/  ISETP.NE.AND.EX P0, PT, RZ, UR9, PT, P0 ;  /* 0x00000009ff007c0c */ /* 0x000fe2000bf05300 */
[----:B------:R-:W-:Y:S01]  /*68d0*/  IMAD.MOV.U32 R4, RZ, RZ, R16 ;  /* 0x000000ffff047224 */ /* 0x000fe200078e0010 */
[----:B-1----:R-:W-:-:S05]  /*68e0*/  I2FP.F32.U32 R5, R14 ;  /* 0x0000000e00057245 */ /* 0x002fca0000201000 */
[----:B------:R-:W-:Y:S01]  /*68f0*/  FMUL R20, R5, UR7 ;  /* 0x0000000705147c20 */ /* 0x000fe20008400000 */
[----:B------:R-:W-:-:S05]  /*6900*/  IMAD.MOV.U32 R5, RZ, RZ, R17 ;  /* 0x000000ffff057224 */ /* 0x000fca00078e0011 */
[----:B---3--:R-:W-:Y:S05]  /*6910*/  @!P0 BRA `(.L_x_123) ;  /* 0x0000000000288947 */ /* 0x008fea0003800000 */
[----:B------:R-:W-:Y:S02]  /*6920*/  ULDC UR7, c[0x0][0x8dc] ;  /* 0x0002370000077ab9 */ /* 0x000fe40000000800 */
[----:B------:R-:W-:-:S05]  /*6930*/  IADD3 R5, P0, R16, UR7, RZ ;  /* 0x0000000710057c10 */ /* 0x000fca000ff1e0ff */
[----:B------:R-:W-:-:S04]  /*6940*/  IMAD.X R13, RZ, RZ, R17, P0 ;  /* 0x000000ffff0d7224 */ /* 0x000fc800000e0611 */
[----:B------:R-:W-:-:S04]  /*6950*/  IMAD.WIDE.U32 R6, R13, UR8, RZ ;  /* 0x000000080d067c25 */ /* 0x000fc8000f8e00ff */
[----:B------:R-:W-:-:S04]  /*6960*/  IMAD.WIDE.U32 R6, P0, R5, UR9, R6 ;  /* 0x0000000905067c25 */ /* 0x000fc8000f800006 */
[----:B------:R-:W-:-:S04]  /*6970*/  IMAD.WIDE.U32 R4, R5, UR8, RZ ;  /* 0x0000000805047c25 */ /* 0x000fc8000f8e00ff */
[----:B------:R-:W-:Y:S01]  /*6980*/  IMAD.MOV.U32 R4, RZ, RZ, R7 ;  /* 0x000000ffff047224 */ /* 0x000fe200078e0007 */
[----:B------:R-:W-:Y:S01]  /*6990*/  IADD3 RZ, P1, R5, R6, RZ ;  /* 0x0000000605ff7210 */ /* 0x000fe20007f3e0ff */
[----:B------:R-:W-:-:S04]  /*69a0*/  IMAD.X R5, RZ, RZ, RZ, P0 ;  /* 0x000000ffff057224 */ /* 0x000fc800000e06ff */
[----:B------:R-:W-:-:S08]  /*69b0*/  IMAD.WIDE.U32.X R4, R13, UR9, R4, P1 ;  /* 0x000000090d047c25 */ /* 0x000fd000088e0404 */
.L_x_123:
[--C-:B------:R-:W-:Y:S01]  /*69c0*/  SHF.R.U64 R13, R4, UR10, R5.reuse ;  /* 0x0000000a040d7c19 */ /* 0x100fe20008001205 */
[----:B------:R-:W1:Y:S01]  /*69d0*/  F2I.U32.TRUNC.NTZ R20, R20 ;  /* 0x0000001400147305 */ /* 0x000e62000020f000 */
[----:B------:R-:W-:Y:S01]  /*69e0*/  SHF.R.U32.HI R4, RZ, UR10, R5 ;  /* 0x0000000aff047c19 */ /* 0x000fe20008011605 */
[----:B------:R-:W-:Y:S01]  /*69f0*/  ULDC.64 UR8, c[0x0][0x8c8] ;  /* 0x0002320000087ab9 */ /* 0x000fe20000000a00 */
[----:B------:R-:W-:Y:S01]  /*6a00*/  IADD3 R7, P0, RZ, -R13, RZ ;  /* 0x8000000dff077210 */ /* 0x000fe20007f1e0ff */
[----:B------:R-:W-:Y:S01]  /*6a10*/  ULDC.64 UR10, c[0x0][0x8e8] ;  /* 0x00023a00000a7ab9 */ /* 0x000fe20000000a00 */
[----:B------:R-:W3:Y:S01]  /*6a20*/  LDC R22, c[0x0][0x148] ;  /* 0x00005200ff167b82 */ /* 0x000ee20000000800 */
[----:B------:R-:W-:Y:S02]  /*6a30*/  ULDC UR7, c[0x0][0x8c0] ;  /* 0x0002300000077ab9 */ /* 0x000fe40000000800 */
[----:B------:R-:W-:Y:S01]  /*6a40*/  IMAD.X R4, RZ, RZ, ~R4, P0 ;  /* 0x000000ffff047224 */ /* 0x000fe200000e0e04 */
[----:B------:R-:W-:-:S03]  /*6a50*/  ISETP.NE.U32.AND P0, PT, RZ, UR10, PT ;  /* 0x0000000aff007c0c */ /* 0x000fc6000bf05070 */
[----:B------:R-:W-:Y:S01]  /*6a60*/  IMAD R6, R4, UR8, RZ ;  /* 0x0000000804067c24 */ /* 0x000fe2000f8e02ff */
[----:B------:R-:W-:Y:S01]  /*6a70*/  ISETP.NE.AND.EX P0, PT, RZ, UR11, PT, P0 ;  /* 0x0000000bff007c0c */ /* 0x000fe2000bf05300 */
[----:B------:R-:W-:Y:S01]  /*6a80*/  IMAD.WIDE.U32 R4, R7, UR8, R16 ;  /* 0x0000000807047c25 */ /* 0x000fe2000f8e0010 */
[----:B------:R-:W-:-:S03]  /*6a90*/  ULDC UR8, c[0x0][0x154] ;  /* 0x0000550000087ab9 */ /* 0x000fc60000000800 */
[----:B------:R-:W-:Y:S02]  /*6aa0*/  IMAD R7, R7, UR9, R6 ;  /* 0x0000000907077c24 */ /* 0x000fe4000f8e0206 */
[----:B-1----:R-:W-:Y:S02]  /*6ab0*/  IMAD.MOV R6, RZ, RZ, -R20 ;  /* 0x000000ffff067224 */ /* 0x002fe400078e0a14 */
[----:B------:R-:W-:Y:S02]  /*6ac0*/  IMAD.IADD R5, R5, 0x1, R7 ;  /* 0x0000000105057824 */ /* 0x000fe400078e0207 */
[----:B--2---:R-:W-:Y:S01]  /*6ad0*/  IMAD R14, R15, R6, R14 ;  /* 0x000000060f0e7224 */ /* 0x004fe200078e020e */
[----:B------:R-:W-:Y:S02]  /*6ae0*/  I2FP.F32.U32 R6, R11 ;  /* 0x0000000b00067245 */ /* 0x000fe40000201000 */
[--C-:B------:R-:W-:Y:S02]  /*6af0*/  SHF.R.U64 R15, R4, UR7, R5.reuse ;  /* 0x00000007040f7c19 */ /* 0x100fe40008001205 */
[----:B------:R-:W-:Y:S01]  /*6b00*/  SHF.R.U32.HI R4, RZ, UR7, R5 ;  /* 0x00000007ff047c19 */ /* 0x000fe20008011605 */
[----:B------:R-:W-:Y:S01]  /*6b10*/  FMUL R6, R6, UR8 ;  /* 0x0000000806067c20 */ /* 0x000fe20008400000 */
[----:B------:R-:W-:-:S02]  /*6b20*/  ULDC UR7, c[0x0][0x8b0] ;  /* 0x00022c0000077ab9 */ /* 0x000fc40000000800 */
[--C-:B------:R-:W-:Y:S01]  /*6b30*/  SHF.R.U64 R21, R15, UR7, R4.reuse ;  /* 0x000000070f157c19 */ /* 0x100fe20008001204 */
[----:B------:R1:W2:Y:S01]  /*6b40*/  F2I.U32.TRUNC.NTZ R24, R6 ;  /* 0x0000000600187305 */ /* 0x0002a2000020f000 */
[----:B------:R-:W-:Y:S01]  /*6b50*/  SHF.R.U32.HI R4, RZ, UR7, R4 ;  /* 0x00000007ff047c19 */ /* 0x000fe20008011604 */
[----:B------:R-:W-:-:S03]  /*6b60*/  ULDC UR7, c[0x0][0x900] ;  /* 0x0002400000077ab9 */ /* 0x000fc60000000800 */
[--C-:B------:R-:W-:Y:S02]  /*6b70*/  SHF.R.U64 R20, R21, UR7, R4.reuse ;  /* 0x0000000715147c19 */ /* 0x100fe40008001204 */
[----:B------:R-:W-:-:S03]  /*6b80*/  SHF.R.U32.HI R23, RZ, UR7, R4 ;  /* 0x00000007ff177c19 */ /* 0x000fc60008011604 */
[----:B------:R-:W-:Y:S02]  /*6b90*/  IMAD.MOV.U32 R4, RZ, RZ, R20 ;  /* 0x000000ffff047224 */ /* 0x000fe400078e0014 */
[----:B------:R-:W-:Y:S01]  /*6ba0*/  IMAD.MOV.U32 R5, RZ, RZ, R23 ;  /* 0x000000ffff057224 */ /* 0x000fe200078e0017 */
[----:B-1----:R-:W-:Y:S06]  /*6bb0*/  @!P0 BRA `(.L_x_124) ;  /* 0x0000000000288947 */ /* 0x002fec0003800000 */
        /* <DEDUP_REMOVED lines=10> */
.L_x_124:
[----:B------:R-:W-:Y:S01]  /*6c60*/  ISETP.NE.AND P0, PT, R2, 0x1, PT ;  /* 0x000000010200780c */ /* 0x000fe20003f05270 */
[----:B------:R-:W-:Y:S01]  /*6c70*/  ULDC UR7, c[0x0][0x8f0] ;  /* 0x00023c0000077ab9 */ /* 0x000fe20000000800 */
[----:B------:R-:W-:Y:S01]  /*6c80*/  LOP3.LUT R21, R21, UR18, RZ, 0xc0, !PT ;  /* 0x0000001215157c12 */ /* 0x000fe2000f8ec0ff */
[----:B--2---:R-:W-:Y:S01]  /*6c90*/  IMAD.MOV R24, RZ, RZ, -R24 ;  /* 0x000000ffff187224 */ /* 0x004fe200078e0a18 */
[----:B------:R-:W-:Y:S01]  /*6ca0*/  SHF.R.U64 R4, R4, UR7, R5 ;  /* 0x0000000704047c19 */ /* 0x000fe20008001205 */
[----:B------:R-:W-:Y:S01]  /*6cb0*/  ULDC UR7, c[0x0][0x8e0] ;  /* 0x0002380000077ab9 */ /* 0x000fe20000000800 */
[----:B------:R-:W-:Y:S01]  /*6cc0*/  LOP3.LUT R15, R15, UR6, RZ, 0xc0, !PT ;  /* 0x000000060f0f7c12 */ /* 0x000fe2000f8ec0ff */
[----:B------:R-:W-:Y:S02]  /*6cd0*/  ULDC UR8, c[0x0][0x8b8] ;  /* 0x00022e0000087ab9 */ /* 0x000fe40000000800 */
[----:B------:R-:W-:Y:S02]  /*6ce0*/  IMAD.MOV R5, RZ, RZ, -R4 ;  /* 0x000000ffff057224 */ /* 0x000fe400078e0a04 */
[----:B------:R-:W-:-:S02]  /*6cf0*/  IMAD R21, R4, UR19, R21 ;  /* 0x0000001304157c24 */ /* 0x000fc4000f8e0215 */
[----:B---3--:R-:W-:Y:S02]  /*6d00*/  @P0 IMAD R14, R22, R24, R11 ;  /* 0x00000018160e0224 */ /* 0x008fe400078e020b */
[----:B------:R-:W-:Y:S01]  /*6d10*/  IMAD R20, R5, UR7, R20 ;  /* 0x0000000705147c24 */ /* 0x000fe2000f8e0214 */
[----:B------:R-:W-:Y:S01]  /*6d20*/  ULDC UR7, c[0x0][0x8a8] ;  /* 0x00022a0000077ab9 */ /* 0x000fe20000000800 */
[----:B------:R-:W-:Y:S02]  /*6d30*/  IMAD R14, R21, UR8, R14 ;  /* 0x00000008150e7c24 */ /* 0x000fe4000f8e020e */
[----:B------:R-:W-:Y:S02]  /*6d40*/  IMAD R5, R20, UR7, R15 ;  /* 0x0000000714057c24 */ /* 0x000fe4000f8e020f */
[----:B------:R-:W-:-:S03]  /*6d50*/  IMAD.MOV.U32 R4, RZ, RZ, 0x1 ;  /* 0x00000001ff047424 */ /* 0x000fc600078e00ff */
[----:B------:R-:W-:Y:S02]  /*6d60*/  SEL R7, R5, R14, !P0 ;  /* 0x0000000e05077207 */ /* 0x000fe40004000000 */
[----:B------:R-:W-:-:S07]  /*6d70*/  SEL R20, R14, R5, !P0 ;  /* 0x000000050e147207 */ /* 0x000fce0004000000 */
.L_x_122:
[----:B------:R-:W-:Y:S05]  /*6d80*/  BSYNC B1 ;  /* 0x0000000000017941 */ /* 0x000fea0003800000 */
.L_x_121:
[----:B------:R-:W-:-:S13]  /*6d90*/  LOP3.LUT P0, RZ, R4, 0xff, RZ, 0xc0, !PT ;  /* 0x000000ff04ff7812 */ /* 0x000fda000780c0ff */
[----:B------:R-:W-:Y:S05]  /*6da0*/  @P0 BRA `(.L_x_125) ;  /* 0xfffffff400480947 */ /* 0x000fea000383ffff */
[----:B------:R-:W-:Y:S05]  /*6db0*/  BSYNC B0 ;  /* 0x0000000000007941 */ /* 0x000fea0003800000 */
.L_x_114:
[----:B------:R-:W-:-:S03]  /*6dc0*/  UMOV UR7, 0xffffffff ;  /* 0xffffffff00077882 */ /* 0x000fc60000000000 */
[----:B------:R-:W-:Y:S05]  /*6dd0*/  BRA.DIV UR7, `(.L_x_126) ;  /* 0x0000000e07747947 */ /* 0x000fea000b800000 */
[----:B------:R-:W-:-:S13]  /*6de0*/  ELECT P6, URZ, PT ;  /* 0x00000000003f782f */ /* 0x000fda00038c0000 */
.L_x_158:
[----:B------:R-:W-:Y:S04]  /*6df0*/  BSSY B0, `(.L_x_127) ;  /* 0x00000a0000007945 */ /* 0x000fe80003800000 */
[----:B------:R-:W-:Y:S05]  /*6e00*/  @!P6 BRA `(.L_x_128) ;  /* 0x000000080078e947 */ /* 0x000fea0003800000 */
[----:B------:R-:W-:-:S04]  /*6e10*/  LOP3.LUT R19, R19, 0x2, RZ, 0xfc, !PT ;  /* 0x0000000213137812 */ /* 0x000fc800078efcff */
[----:B------:R-:W-:-:S13]  /*6e20*/  ISETP.NE.AND P0, PT, R19, 0x3, PT ;  /* 0x000000031300780c */ /* 0x000fda0003f05270 */
[----:B------:R-:W-:Y:S05]  /*6e30*/  @!P0 BRA `(.L_x_129) ;  /* 0x0000000000048947 */ /* 0x000fea0003800000 */
[----:B------:R-:W-:Y:S01]  /*6e40*/  BPT.TRAP 0x1 ;  /* 0x000000040000795c */ /* 0x000fe20000300000 */
.L_x_129:
[----:B------:R-:W1:Y:S01]  /*6e50*/  S2R R3, SR_CgaCtaId ;  /* 0x0000000000037919 */ /* 0x000e620000008800 */
[----:B------:R-:W-:-:S04]  /*6e60*/  MOV R2, 0x400 ;  /* 0x0000040000027802 */ /* 0x000fc80000000f00 */
[----:B-1----:R-:W-:Y:S02]  /*6e70*/  LEA R3, R3, R2, 0x18 ;  /* 0x0000000203037211 */ /* 0x002fe400078ec0ff */
[----:B------:R-:W-:-:S03]  /*6e80*/  SHF.L.U32 R2, R0, 0x1f, RZ ;  /* 0x0000001f00027819 */ /* 0x000fc600000006ff */
[----:B------:R-:W-:-:S04]  /*6e90*/  VIADD R3, R3, 0x88 ;  /* 0x0000008803037836 */ /* 0x000fc80000000000 */
[C---:B------:R-:W-:Y:S02]  /*6ea0*/  IMAD R7, R12.reuse, 0x8, R3 ;  /* 0x000000080c077824 */ /* 0x040fe400078e0203 */
[----:B------:R-:W-:Y:S02]  /*6eb0*/  VIADD R12, R12, 0x1 ;  /* 0x000000010c0c7836 */ /* 0x000fe40000000000 */
[----:B------:R-:W1:Y:S03]  /*6ec0*/  SYNCS.PHASECHK.TRANS64.TRYWAIT P0, [R7+URZ], R2 ;  /* 0x00000002070075a7 */ /* 0x000e66000800017f */
[----:B------:R-:W-:-:S04]  /*6ed0*/  ISETP.NE.AND P1, PT, R12, 0x11, PT ;  /* 0x000000110c00780c */ /* 0x000fc80003f25270 */
[----:B------:R-:W-:Y:S02]  /*6ee0*/  SEL R5, RZ, 0x1, P1 ;  /* 0x00000001ff057807 */ /* 0x000fe40000800000 */
[----:B------:R-:W-:Y:S02]  /*6ef0*/  SEL R12, R12, RZ, P1 ;  /* 0x000000ff0c0c7207 */ /* 0x000fe40000800000 */
[----:B------:R-:W-:-:S03]  /*6f00*/  LOP3.LUT R5, R0, R5, RZ, 0x3c, !PT ;  /* 0x0000000500057212 */ /* 0x000fc600078e3cff */
[----:B------:R-:W-:Y:S01]  /*6f10*/  IMAD R9, R12, 0x8, R3 ;  /* 0x000000080c097824 */ /* 0x000fe200078e0203 */
[----:B------:R-:W-:Y:S01]  /*6f20*/  SHF.L.U32 R4, R5, 0x1f, RZ ;  /* 0x0000001f05047819 */ /* 0x000fe200000006ff */
[----:B-1----:R-:W-:Y:S06]  /*6f30*/  @!P0 BRA `(.L_x_130) ;  /* 0x0000000c003c8947 */ /* 0x002fec0003800000 */
.L_x_159:
[----:B------:R-:W2:Y:S01]  /*6f40*/  SYNCS.PHASECHK.TRANS64.TRYWAIT P0, [R9+URZ], R4 ;  /* 0x00000004090075a7 */ /* 0x000ea2000800017f */
[----:B------:R-:W-:-:S05]  /*6f50*/  VIADD R0, R12, 0x1 ;  /* 0x000000010c007836 */ /* 0x000fca0000000000 */
[----:B------:R-:W-:-:S04]  /*6f60*/  ISETP.NE.AND P1, PT, R0, 0x11, PT ;  /* 0x000000110000780c */ /* 0x000fc80003f25270 */
[----:B-1----:R-:W-:Y:S02]  /*6f70*/  SEL R2, RZ, 0x1, P1 ;  /* 0x00000001ff027807 */ /* 0x002fe40000800000 */
[----:B------:R-:W-:Y:S02]  /*6f80*/  SEL R0, R0, RZ, P1 ;  /* 0x000000ff00007207 */ /* 0x000fe40000800000 */
[----:B------:R-:W-:-:S03]  /*6f90*/  LOP3.LUT R7, R5, R2, RZ, 0x3c, !PT ;  /* 0x0000000205077212 */ /* 0x000fc600078e3cff */
[----:B------:R-:W-:Y:S01]  /*6fa0*/  IMAD R6, R0, 0x8, R3 ;  /* 0x0000000800067824 */ /* 0x000fe200078e0203 */
[----:B------:R-:W-:Y:S01]  /*6fb0*/  SHF.L.U32 R5, R7, 0x1f, RZ ;  /* 0x0000001f07057819 */ /* 0x000fe200000006ff */
[----:B--2---:R-:W-:Y:S06]  /*6fc0*/  @!P0 BRA `(.L_x_131) ;  /* 0x0000000c002c8947 */ /* 0x004fec0003800000 */
.L_x_160:
[----:B------:R-:W2:Y:S01]  /*6fd0*/  SYNCS.PHASECHK.TRANS64.TRYWAIT P0, [R6+URZ], R5 ;  /* 0x00000005060075a7 */ /* 0x000ea2000800017f */
[----:B------:R-:W-:-:S05]  /*6fe0*/  VIADD R0, R0, 0x1 ;  /* 0x0000000100007836 */ /* 0x000fca0000000000 */
[----:B------:R-:W-:-:S04]  /*6ff0*/  ISETP.NE.AND P1, PT, R0, 0x11, PT ;  /* 0x000000110000780c */ /* 0x000fc80003f25270 */
[----:B------:R-:W-:Y:S02]  /*7000*/  SEL R2, RZ, 0x1, P1 ;  /* 0x00000001ff027807 */ /* 0x000fe40000800000 */
[----:B------:R-:W-:Y:S02]  /*7010*/  SEL R0, R0, RZ, P1 ;  /* 0x000000ff00007207 */ /* 0x000fe40000800000 */
[----:B------:R-:W-:-:S03]  /*7020*/  LOP3.LUT R7, R7, R2, RZ, 0x3c, !PT ;  /* 0x0000000207077212 */ /* 0x000fc600078e3cff */
[----:B-1----:R-:W-:Y:S01]  /*7030*/  IMAD R9, R0, 0x8, R3 ;  /* 0x0000000800097824 */ /* 0x002fe200078e0203 */
[----:B------:R-:W-:Y:S01]  /*7040*/  SHF.L.U32 R4, R7, 0x1f, RZ ;  /* 0x0000001f07047819 */ /* 0x000fe200000006ff */
[----:B--2---:R-:W-:Y:S06]  /*7050*/  @!P0 BRA `(.L_x_132) ;  /* 0x0000000c001c8947 */ /* 0x004fec0003800000 */
.L_x_161:
        /* <DEDUP_REMOVED lines=9> */
.L_x_162:
        /* <DEDUP_REMOVED lines=9> */
.L_x_163:
        /* <DEDUP_REMOVED lines=9> */
.L_x_164:
        /* <DEDUP_REMOVED lines=9> */
.L_x_165:
        /* <DEDUP_REMOVED lines=9> */
.L_x_166:
        /* <DEDUP_REMOVED lines=9> */
.L_x_167:
        /* <DEDUP_REMOVED lines=9> */
.L_x_168:
        /* <DEDUP_REMOVED lines=9> */
.L_x_169:
        /* <DEDUP_REMOVED lines=9> */
.L_x_170:
        /* <DEDUP_REMOVED lines=9> */
.L_x_171:
        /* <DEDUP_REMOVED lines=9> */
.L_x_172:
        /* <DEDUP_REMOVED lines=9> */
.L_x_173:
[----:B------:R-:W2:Y:S01]  /*7720*/  SYNCS.PHASECHK.TRANS64.TRYWAIT P0, [R9+URZ], R4 ;  /* 0x00000004090075a7 */ /* 0x000ea2000800017f */
[----:B------:R-:W-:-:S05]  /*7730*/  VIADD R0, R0, 0x1 ;  /* 0x0000000100007836 */ /* 0x000fca0000000000 */
[----:B------:R-:W-:-:S04]  /*7740*/  ISETP.NE.AND P1, PT, R0, 0x11, PT ;  /* 0x000000110000780c */ /* 0x000fc80003f25270 */
[----:B------:R-:W-:Y:S02]  /*7750*/  SEL R2, RZ, 0x1, P1 ;  /* 0x00000001ff027807 */ /* 0x000fe40000800000 */
[----:B------:R-:W-:Y:S02]  /*7760*/  SEL R0, R0, RZ, P1 ;  /* 0x000000ff00007207 */ /* 0x000fe40000800000 */
[----:B------:R-:W-:Y:S01]  /*7770*/  LOP3.LUT R2, R7, R2, RZ, 0x3c, !PT ;  /* 0x0000000207027212 */ /* 0x000fe200078e3cff */
[----:B--2---:R-:W-:Y:S06]  /*7780*/  @!P0 BRA `(.L_x_145) ;  /* 0x0000000800548947 */ /* 0x004fec0003800000 */
.L_x_174:
[----:B------:R-:W-:Y:S01]  /*7790*/  IMAD R3, R0, 0x8, R3 ;  /* 0x0000000800037824 */ /* 0x000fe200078e0203 */
[----:B------:R-:W-:-:S07]  /*77a0*/  SHF.L.U32 R0, R2, 0x1f, RZ ;  /* 0x0000001f02007819 */ /* 0x000fce00000006ff */
.L_x_146:
[----:B---3--:R3:W4:Y:S02]  /*77b0*/  SYNCS.PHASECHK.TRANS64.TRYWAIT P0, [R3+URZ], R0 ;  /* 0x00000000030075a7 */ /* 0x008724000800017f */
[----:B----4-:R-:W-:Y:S05]  /*77c0*/  @!P0 NANOSLEEP.SYNCS 0x989680 ;  /* 0x009896800000895d */ /* 0x010fea0003900000 */
[----:B------:R-:W4:Y:S02]  /*77d0*/  @!P0 SYNCS.PHASECHK.TRANS64 P0, [R3+URZ], R0 ;  /* 0x00000000030085a7 */ /* 0x000f24000800007f */
[----:B----4-:R-:W-:Y:S05]  /*77e0*/  @!P0 BRA `(.L_x_146) ;  /* 0xfffffffc00f08947 */ /* 0x010fea000383ffff */
.L_x_128:
[----:B------:R-:W-:Y:S05]  /*77f0*/  BSYNC B0 ;  /* 0x0000000000007941 */ /* 0x000fea0003800000 */
.L_x_127:
[----:B------:R-:W-:Y:S05]  /*7800*/  EXIT ;  /* 0x000000000000794d */ /* 0x000fea0003800000 */
.L_x_24:
[----:B--2---:R-:W-:-:S04]  /*7810*/  IMAD.U32 R5, RZ, RZ, UR5 ;  /* 0x00000005ff057e24 */ /* 0x004fc8000f8e00ff */
[----:B------:R2:W3:Y:S03]  /*7820*/  SYNCS.PHASECHK.TRANS64.TRYWAIT P0, [R5+URZ], R0 ;  /* 0x00000000050075a7 */ /* 0x0004e6000800017f */
[----:B---3--:R-:W-:Y:S05]  /*7830*/  @!P0 NANOSLEEP.SYNCS 0x989680 ;  /* 0x009896800000895d */ /* 0x008fea0003900000 */
[----:B------:R-:W3:Y:S02]  /*7840*/  @!P0 SYNCS.PHASECHK.TRANS64 P0, [R5+URZ], R0 ;  /* 0x00000000050085a7 */ /* 0x000ee4000800007f */
[----:B---3--:R-:W-:Y:S05]  /*7850*/  @!P0 BRA `(.L_x_24) ;  /* 0xfffffffc00ec8947 */ /* 0x008fea000383ffff */
[----:B------:R-:W-:Y:S05]  /*7860*/  BRA `(.L_x_23) ;  /* 0xffffffa4001c7947 */ /* 0x000fea000383ffff */
.L_x_30:
[----:B--2---:R-:W-:-:S04]  /*7870*/  IMAD.U32 R6, RZ, RZ, UR8 ;  /* 0x00000008ff067e24 */ /* 0x004fc8000f8e00ff */
[----:B------:R2:W3:Y:S03]  /*7880*/  SYNCS.PHASECHK.TRANS64.TRYWAIT P0, [R6+URZ], R5 ;  /* 0x00000005060075a7 */ /* 0x0004e6000800017f */
[----:B---3--:R-:W-:Y:S05]  /*7890*/  @!P0 NANOSLEEP.SYNCS 0x989680 ;  /* 0x009896800000895d */ /* 0x008fea0003900000 */
[----:B------:R-:W3:Y:S02]  /*78a0*/  @!P0 SYNCS.PHASECHK.TRANS64 P0, [R6+URZ], R5 ;  /* 0x00000005060085a7 */ /* 0x000ee4000800007f */
[----:B---3--:R-:W-:Y:S05]  /*78b0*/  @!P0 BRA `(.L_x_30) ;  /* 0xfffffffc00ec8947 */ /* 0x008fea000383ffff */
[----:B------:R-:W-:Y:S05]  /*78c0*/  BRA `(.L_x_29) ;  /* 0xffffffa800a07947 */ /* 0x000fea000383ffff */
.L_x_57:
[----:B-1----:R1:W2:Y:S02]  /*78d0*/  SYNCS.PHASECHK.TRANS64.TRYWAIT P2, [R14+URZ+0x110], R5 ;  /* 0x000110050e0075a7 */ /* 0x0022a4000804017f */
[----:B--2---:R-:W-:Y:S05]  /*78e0*/  @!P2 NANOSLEEP.SYNCS 0x989680 ;  /* 0x009896800000a95d */ /* 0x004fea0003900000 */
[----:B------:R-:W2:Y:S02]  /*78f0*/  @!P2 SYNCS.PHASECHK.TRANS64 P2, [R14+URZ+0x110], R5 ;  /* 0x000110050e00a5a7 */ /* 0x000ea4000804007f */
[----:B--2---:R-:W-:Y:S05]  /*7900*/  @!P2 BRA `(.L_x_57) ;  /* 0xfffffffc00f0a947 */ /* 0x004fea000383ffff */
[----:B------:R-:W-:Y:S05]  /*7910*/  BRA `(.L_x_147) ;  /* 0xffffffb800d47947 */ /* 0x000fea000383ffff */
.L_x_68:
[----:B-1----:R1:W2:Y:S02]  /*7920*/  SYNCS.PHASECHK.TRANS64.TRYWAIT P0, [R12+URZ+0x110], R9 ;  /* 0x000110090c0075a7 */ /* 0x0022a4000800017f */
[----:B--2---:R-:W-:Y:S05]  /*7930*/  @!P0 NANOSLEEP.SYNCS 0x989680 ;  /* 0x009896800000895d */ /* 0x004fea0003900000 */
[----:B------:R-:W2:Y:S02]  /*7940*/  @!P0 SYNCS.PHASECHK.TRANS64 P0, [R12+URZ+0x110], R9 ;  /* 0x000110090c0085a7 */ /* 0x000ea4000800007f */
[----:B--2---:R-:W-:Y:S05]  /*7950*/  @!P0 BRA `(.L_x_68) ;  /* 0xfffffffc00f08947 */ /* 0x004fea000383ffff */
[----:B------:R-:W-:Y:S05]  /*7960*/  BRA `(.L_x_148) ;  /* 0xffffffc400207947 */ /* 0x000fea000383ffff */
.L_x_84:
[----:B-1----:R-:W-:-:S04]  /*7970*/  IMAD.U32 R6, RZ, RZ, UR4 ;  /* 0x00000004ff067e24 */ /* 0x002fc8000f8e00ff */
[----:B------:R1:W2:Y:S03]  /*7980*/  SYNCS.PHASECHK.TRANS64.TRYWAIT P0, [R6+URZ+0x138], R3 ;  /* 0x00013803060075a7 */ /* 0x0002a6000800017f */
[----:B--2---:R-:W-:Y:S05]  /*7990*/  @!P0 NANOSLEEP.SYNCS 0x989680 ;  /* 0x009896800000895d */ /* 0x004fea0003900000 */
[----:B------:R-:W2:Y:S02]  /*79a0*/  @!P0 SYNCS.PHASECHK.TRANS64 P0, [R6+URZ+0x138], R3 ;  /* 0x00013803060085a7 */ /* 0x000ea4000800007f */
[----:B--2---:R-:W-:Y:S05]  /*79b0*/  @!P0 BRA `(.L_x_84) ;  /* 0xfffffffc00ec8947 */ /* 0x004fea000383ffff */
[----:B------:R-:W-:Y:S05]  /*79c0*/  BRA `(.L_x_83) ;  /* 0xffffffd800407947 */ /* 0x000fea000383ffff */
.L_x_93:
[----:B-1----:R-:W-:-:S04]  /*79d0*/  IMAD.U32 R5, RZ, RZ, UR5 ;  /* 0x00000005ff057e24 */ /* 0x002fc8000f8e00ff */
[----:B------:R1:W2:Y:S03]  /*79e0*/  SYNCS.PHASECHK.TRANS64.TRYWAIT P1, [R5+URZ+0x120], R4 ;  /* 0x00012004050075a7 */ /* 0x0002a6000802017f */
[----:B--2---:R-:W-:Y:S05]  /*79f0*/  @!P1 NANOSLEEP.SYNCS 0x989680 ;  /* 0x009896800000995d */ /* 0x004fea0003900000 */
[----:B------:R-:W2:Y:S02]  /*7a00*/  @!P1 SYNCS.PHASECHK.TRANS64 P1, [R5+URZ+0x120], R4 ;  /* 0x00012004050095a7 */ /* 0x000ea4000802007f */
[----:B--2---:R-:W-:Y:S05]  /*7a10*/  @!P1 BRA `(.L_x_93) ;  /* 0xfffffffc00ec9947 */ /* 0x004fea000383ffff */
[----:B------:R-:W-:Y:S05]  /*7a20*/  BRA `(.L_x_149) ;  /* 0xffffffdc00287947 */ /* 0x000fea000383ffff */
.L_x_99:
[----:B-12---:R-:W-:-:S04]  /*7a30*/  IMAD.U32 R5, RZ, RZ, UR5 ;  /* 0x00000005ff057e24 */ /* 0x006fc8000f8e00ff */
[----:B------:R1:W2:Y:S03]  /*7a40*/  SYNCS.PHASECHK.TRANS64.TRYWAIT P1, [R5+URZ+0x128], R4 ;  /* 0x00012804050075a7 */ /* 0x0002a6000802017f */
[----:B--2---:R-:W-:Y:S05]  /*7a50*/  @!P1 NANOSLEEP.SYNCS 0x989680 ;  /* 0x009896800000995d */ /* 0x004fea0003900000 */
[----:B------:R-:W2:Y:S02]  /*7a60*/  @!P1 SYNCS.PHASECHK.TRANS64 P1, [R5+URZ+0x128], R4 ;  /* 0x00012804050095a7 */ /* 0x000ea4000802007f */
[----:B--2---:R-:W-:Y:S05]  /*7a70*/  @!P1 BRA `(.L_x_99) ;  /* 0xfffffffc00ec9947 */ /* 0x004fea000383ffff */
[----:B------:R-:W-:Y:S05]  /*7a80*/  BRA `(.L_x_150) ;  /* 0xffffffdc00707947 */ /* 0x000fea000383ffff */
.L_x_111:
[----:B-1----:R1:W2:Y:S02]  /*7a90*/  SYNCS.PHASECHK.TRANS64.TRYWAIT P0, [R5+URZ+0x120], R0 ;  /* 0x00012000050075a7 */ /* 0x0022a4000800017f */
[----:B--2---:R-:W-:Y:S05]  /*7aa0*/  @!P0 NANOSLEEP.SYNCS 0x989680 ;  /* 0x009896800000895d */ /* 0x004fea0003900000 */
[----:B------:R-:W2:Y:S02]  /*7ab0*/  @!P0 SYNCS.PHASECHK.TRANS64 P0, [R5+URZ+0x120], R0 ;  /* 0x00012000050085a7 */ /* 0x000ea4000800007f */
[----:B--2---:R-:W-:Y:S05]  /*7ac0*/  @!P0 BRA `(.L_x_111) ;  /* 0xfffffffc00f08947 */ /* 0x004fea000383ffff */
[----:B------:R-:W-:Y:S05]  /*7ad0*/  BRA `(.L_x_151) ;  /* 0xffffffe4006c7947 */ /* 0x000fea000383ffff */
.L_x_115:
[----:B------:R-:W-:Y:S01]  /*7ae0*/  BSSY B1, `(.L_x_152) ;  /* 0x0000006000017945 */ /* 0x000fe20003800000 */
[----:B------:R-:W-:-:S07]  /*7af0*/  IMAD.MOV.U32 R15, RZ, RZ, -0x1 ;  /* 0xffffffffff0f7424 */ /* 0x000fce00078e00ff */
[----:B------:R-:W-:Y:S05]  /*7b00*/  WARPSYNC.COLLECTIVE R15, `(.L_x_153) ;  /* 0x000000000f0c7348 */ /* 0x000fea0003c00000 */
[----:B------:R-:W-:Y:S02]  /*7b10*/  ELECT P6, UR62, PT ;  /* 0x00000000003e782f */ /* 0x000fe400038c0000 */
[----:B------:R-:W-:Y:S01]  /*7b20*/  MOV R14, UR62 ;  /* 0x0000003e000e7c02 */ /* 0x000fe20008000f00 */
[----:B------:R-:W-:Y:S10]  /*7b30*/  ENDCOLLECTIVE ;  /* 0x000000000000791b */ /* 0x000ff40003800000 */
.L_x_153:
[----:B------:R-:W-:Y:S05]  /*7b40*/  BSYNC B1 ;  /* 0x0000000000017941 */ /* 0x000fea0003800000 */
.L_x_152:
[----:B------:R-:W-:Y:S05]  /*7b50*/  BRA `(.L_x_154) ;  /* 0xffffffe400e87947 */ /* 0x000fea000383ffff */
.L_x_118:
[----:B-1----:R1:W2:Y:S02]  /*7b60*/  SYNCS.PHASECHK.TRANS64.TRYWAIT P0, [R14+URZ+0x88], R7 ;  /* 0x000088070e0075a7 */ /* 0x0022a4000800017f */
[----:B--2---:R-:W-:Y:S05]  /*7b70*/  @!P0 NANOSLEEP.SYNCS 0x989680 ;  /* 0x009896800000895d */ /* 0x004fea0003900000 */
[----:B------:R-:W2:Y:S02]  /*7b80*/  @!P0 SYNCS.PHASECHK.TRANS64 P0, [R14+URZ+0x88], R7 ;  /* 0x000088070e0085a7 */ /* 0x000ea4000800007f */
[----:B--2---:R-:W-:Y:S05]  /*7b90*/  @!P0 BRA `(.L_x_118) ;  /* 0xfffffffc00f08947 */ /* 0x004fea000383ffff */
[----:B------:R-:W-:Y:S05]  /*7ba0*/  BRA `(.L_x_155) ;  /* 0xffffffe800207947 */ /* 0x000fea000383ffff */
.L_x_126:
[----:B------:R-:W-:Y:S01]  /*7bb0*/  BSSY B0, `(.L_x_156) ;  /* 0x0000006000007945 */ /* 0x000fe20003800000 */
[----:B------:R-:W-:-:S07]  /*7bc0*/  IMAD.MOV.U32 R15, RZ, RZ, -0x1 ;  /* 0xffffffffff0f7424 */ /* 0x000fce00078e00ff */
[----:B------:R-:W-:Y:S05]  /*7bd0*/  WARPSYNC.COLLECTIVE R15, `(.L_x_157) ;  /* 0x000000000f0c7348 */ /* 0x000fea0003c00000 */
[----:B------:R-:W-:Y:S02]  /*7be0*/  ELECT P6, UR62, PT ;  /* 0x00000000003e782f */ /* 0x000fe400038c0000 */
[----:B------:R-:W-:Y:S01]  /*7bf0*/  MOV R14, UR62 ;  /* 0x0000003e000e7c02 */ /* 0x000fe20008000f00 */
[----:B------:R-:W-:Y:S10]  /*7c00*/  ENDCOLLECTIVE ;  /* 0x000000000000791b */ /* 0x000ff40003800000 */
.L_x_157:
[----:B------:R-:W-:Y:S05]  /*7c10*/  BSYNC B0 ;  /* 0x0000000000007941 */ /* 0x000fea0003800000 */
.L_x_156:
[----:B------:R-:W-:Y:S05]  /*7c20*/  BRA `(.L_x_158) ;  /* 0xfffffff000707947 */ /* 0x000fea000383ffff */
.L_x_130:
[----:B-1----:R1:W2:Y:S02]  /*7c30*/  SYNCS.PHASECHK.TRANS64.TRYWAIT P0, [R7+URZ], R2 ;  /* 0x00000002070075a7 */ /* 0x0022a4000800017f */
[----:B--2---:R-:W-:Y:S05]  /*7c40*/  @!P0 NANOSLEEP.SYNCS 0x989680 ;  /* 0x009896800000895d */ /* 0x004fea0003900000 */
[----:B------:R-:W2:Y:S02]  /*7c50*/  @!P0 SYNCS.PHASECHK.TRANS64 P0, [R7+URZ], R2 ;  /* 0x00000002070085a7 */ /* 0x000ea4000800007f */
[----:B--2---:R-:W-:Y:S05]  /*7c60*/  @!P0 BRA `(.L_x_130) ;  /* 0xfffffffc00f08947 */ /* 0x004fea000383ffff */
[----:B------:R-:W-:Y:S05]  /*7c70*/  BRA `(.L_x_159) ;  /* 0xfffffff000b07947 */ /* 0x000fea000383ffff */
.L_x_131:
[----:B-1----:R1:W2:Y:S02]  /*7c80*/  SYNCS.PHASECHK.TRANS64.TRYWAIT P0, [R9+URZ], R4 ;  /* 0x00000004090075a7 */ /* 0x0022a4000800017f */
[----:B--2---:R-:W-:Y:S05]  /*7c90*/  @!P0 NANOSLEEP.SYNCS 0x989680 ;  /* 0x009896800000895d */ /* 0x004fea0003900000 */
[----:B------:R-:W2:Y:S02]  /*7ca0*/  @!P0 SYNCS.PHASECHK.TRANS64 P0, [R9+URZ], R4 ;  /* 0x00000004090085a7 */ /* 0x000ea4000800007f */
[----:B--2---:R-:W-:Y:S05]  /*7cb0*/  @!P0 BRA `(.L_x_131) ;  /* 0xfffffffc00f08947 */ /* 0x004fea000383ffff */
[----:B------:R-:W-:Y:S05]  /*7cc0*/  BRA `(.L_x_160) ;  /* 0xfffffff000c07947 */ /* 0x000fea000383ffff */
.L_x_132:
[----:B-1----:R1:W2:Y:S02]  /*7cd0*/  SYNCS.PHASECHK.TRANS64.TRYWAIT P0, [R6+URZ], R5 ;  /* 0x00000005060075a7 */ /* 0x0022a4000800017f */
[----:B--2---:R-:W-:Y:S05]  /*7ce0*/  @!P0 NANOSLEEP.SYNCS 0x989680 ;  /* 0x009896800000895d */ /* 0x004fea0003900000 */
[----:B------:R-:W2:Y:S02]  /*7cf0*/  @!P0 SYNCS.PHASECHK.TRANS64 P0, [R6+URZ], R5 ;  /* 0x00000005060085a7 */ /* 0x000ea4000800007f */
[----:B--2---:R-:W-:Y:S05]  /*7d00*/  @!P0 BRA `(.L_x_132) ;  /* 0xfffffffc00f08947 */ /* 0x004fea000383ffff */
[----:B------:R-:W-:Y:S05]  /*7d10*/  BRA `(.L_x_161) ;  /* 0xfffffff000d07947 */ /* 0x000fea000383ffff */
.L_x_133:
[----:B-1----:R1:W2:Y:S02]  /*7d20*/  SYNCS.PHASECHK.TRANS64.TRYWAIT P0, [R9+URZ], R4 ;  /* 0x00000004090075a7 */ /* 0x0022a4000800017f */
[----:B--2---:R-:W-:Y:S05]  /*7d30*/  @!P0 NANOSLEEP.SYNCS 0x989680 ;  /* 0x009896800000895d */ /* 0x004fea0003900000 */
[----:B------:R-:W2:Y:S02]  /*7d40*/  @!P0 SYNCS.PHASECHK.TRANS64 P0, [R9+URZ], R4 ;  /* 0x00000004090085a7 */ /* 0x000ea4000800007f */
[----:B--2---:R-:W-:Y:S05]  /*7d50*/  @!P0 BRA `(.L_x_133) ;  /* 0xfffffffc00f08947 */ /* 0x004fea000383ffff */
[----:B------:R-:W-:Y:S05]  /*7d60*/  BRA `(.L_x_162) ;  /* 0xfffffff000e07947 */ /* 0x000fea000383ffff */
.L_x_134:
[----:B-1----:R1:W2:Y:S02]  /*7d70*/  SYNCS.PHASECHK.TRANS64.TRYWAIT P0, [R6+URZ], R5 ;  /* 0x00000005060075a7 */ /* 0x0022a4000800017f */
[----:B--2---:R-:W-:Y:S05]  /*7d80*/  @!P0 NANOSLEEP.SYNCS 0x989680 ;  /* 0x009896800000895d */ /* 0x004fea0003900000 */
[----:B------:R-:W2:Y:S02]  /*7d90*/  @!P0 SYNCS.PHASECHK.TRANS64 P0, [R6+URZ], R5 ;  /* 0x00000005060085a7 */ /* 0x000ea4000800007f */
[----:B--2---:R-:W-:Y:S05]  /*7da0*/  @!P0 BRA `(.L_x_134) ;  /* 0xfffffffc00f08947 */ /* 0x004fea000383ffff */
[----:B------:R-:W-:Y:S05]  /*7db0*/  BRA `(.L_x_163) ;  /* 0xfffffff000f07947 */ /* 0x000fea000383ffff */
.L_x_135:
[----:B-1----:R1:W2:Y:S02]  /*7dc0*/  SYNCS.PHASECHK.TRANS64.TRYWAIT P0, [R9+URZ], R4 ;  /* 0x00000004090075a7 */ /* 0x0022a4000800017f */
[----:B--2---:R-:W-:Y:S05]  /*7dd0*/  @!P0 NANOSLEEP.SYNCS 0x989680 ;  /* 0x009896800000895d */ /* 0x004fea0003900000 */
[----:B------:R-:W2:Y:S02]  /*7de0*/  @!P0 SYNCS.PHASECHK.TRANS64 P0, [R9+URZ], R4 ;  /* 0x00000004090085a7 */ /* 0x000ea4000800007f */
[----:B--2---:R-:W-:Y:S05]  /*7df0*/  @!P0 BRA `(.L_x_135) ;  /* 0xfffffffc00f08947 */ /* 0x004fea000383ffff */
[----:B------:R-:W-:Y:S05]  /*7e00*/  BRA `(.L_x_164) ;  /* 0xfffffff400007947 */ /* 0x000fea000383ffff */
.L_x_136:
[----:B-1----:R1:W2:Y:S02]  /*7e10*/  SYNCS.PHASECHK.TRANS64.TRYWAIT P0, [R6+URZ], R5 ;  /* 0x00000005060075a7 */ /* 0x0022a4000800017f */
[----:B--2---:R-:W-:Y:S05]  /*7e20*/  @!P0 NANOSLEEP.SYNCS 0x989680 ;  /* 0x009896800000895d */ /* 0x004fea0003900000 */
[----:B------:R-:W2:Y:S02]  /*7e30*/  @!P0 SYNCS.PHASECHK.TRANS64 P0, [R6+URZ], R5 ;  /* 0x00000005060085a7 */ /* 0x000ea4000800007f */
[----:B--2---:R-:W-:Y:S05]  /*7e40*/  @!P0 BRA `(.L_x_136) ;  /* 0xfffffffc00f08947 */ /* 0x004fea000383ffff */
[----:B------:R-:W-:Y:S05]  /*7e50*/  BRA `(.L_x_165) ;  /* 0xfffffff400107947 */ /* 0x000fea000383ffff */
.L_x_137:
[----:B-1----:R1:W2:Y:S02]  /*7e60*/  SYNCS.PHASECHK.TRANS64.TRYWAIT P0, [R9+URZ], R4 ;  /* 0x00000004090075a7 */ /* 0x0022a4000800017f */
[----:B--2---:R-:W-:Y:S05]  /*7e70*/  @!P0 NANOSLEEP.SYNCS 0x989680 ;  /* 0x009896800000895d */ /* 0x004fea0003900000 */
[----:B------:R-:W2:Y:S02]  /*7e80*/  @!P0 SYNCS.PHASECHK.TRANS64 P0, [R9+URZ], R4 ;  /* 0x00000004090085a7 */ /* 0x000ea4000800007f */
[----:B--2---:R-:W-:Y:S05]  /*7e90*/  @!P0 BRA `(.L_x_137) ;  /* 0xfffffffc00f08947 */ /* 0x004fea000383ffff */
[----:B------:R-:W-:Y:S05]  /*7ea0*/  BRA `(.L_x_166) ;  /* 0xfffffff400207947 */ /* 0x000fea000383ffff */
.L_x_138:
[----:B-1----:R1:W2:Y:S02]  /*7eb0*/  SYNCS.PHASECHK.TRANS64.TRYWAIT P0, [R6+URZ], R5 ;  /* 0x00000005060075a7 */ /* 0x0022a4000800017f */
[----:B--2---:R-:W-:Y:S05]  /*7ec0*/  @!P0 NANOSLEEP.SYNCS 0x989680 ;  /* 0x009896800000895d */ /* 0x004fea0003900000 */
[----:B------:R-:W2:Y:S02]  /*7ed0*/  @!P0 SYNCS.PHASECHK.TRANS64 P0, [R6+URZ], R5 ;  /* 0x00000005060085a7 */ /* 0x000ea4000800007f */
[----:B--2---:R-:W-:Y:S05]  /*7ee0*/  @!P0 BRA `(.L_x_138) ;  /* 0xfffffffc00f08947 */ /* 0x004fea000383ffff */
[----:B------:R-:W-:Y:S05]  /*7ef0*/  BRA `(.L_x_167) ;  /* 0xfffffff400307947 */ /* 0x000fea000383ffff */
.L_x_139:
[----:B-1----:R1:W2:Y:S02]  /*7f00*/  SYNCS.PHASECHK.TRANS64.TRYWAIT P0, [R9+URZ], R4 ;  /* 0x00000004090075a7 */ /* 0x0022a4000800017f */
[----:B--2---:R-:W-:Y:S05]  /*7f10*/  @!P0 NANOSLEEP.SYNCS 0x989680 ;  /* 0x009896800000895d */ /* 0x004fea0003900000 */
[----:B------:R-:W2:Y:S02]  /*7f20*/  @!P0 SYNCS.PHASECHK.TRANS64 P0, [R9+URZ], R4 ;  /* 0x00000004090085a7 */ /* 0x000ea4000800007f */
[----:B--2---:R-:W-:Y:S05]  /*7f30*/  @!P0 BRA `(.L_x_139) ;  /* 0xfffffffc00f08947 */ /* 0x004fea000383ffff */
[----:B------:R-:W-:Y:S05]  /*7f40*/  BRA `(.L_x_168) ;  /* 0xfffffff400407947 */ /* 0x000fea000383ffff */
.L_x_140:
[----:B-1----:R1:W2:Y:S02]  /*7f50*/  SYNCS.PHASECHK.TRANS64.TRYWAIT P0, [R6+URZ], R5 ;  /* 0x00000005060075a7 */ /* 0x0022a4000800017f */
[----:B--2---:R-:W-:Y:S05]  /*7f60*/  @!P0 NANOSLEEP.SYNCS 0x989680 ;  /* 0x009896800000895d */ /* 0x004fea0003900000 */
[----:B------:R-:W2:Y:S02]  /*7f70*/  @!P0 SYNCS.PHASECHK.TRANS64 P0, [R6+URZ], R5 ;  /* 0x00000005060085a7 */ /* 0x000ea4000800007f */
[----:B--2---:R-:W-:Y:S05]  /*7f80*/  @!P0 BRA `(.L_x_140) ;  /* 0xfffffffc00f08947 */ /* 0x004fea000383ffff */
[----:B------:R-:W-:Y:S05]  /*7f90*/  BRA `(.L_x_169) ;  /* 0xfffffff400507947 */ /* 0x000fea000383ffff */
.L_x_141:
[----:B-1----:R1:W2:Y:S02]  /*7fa0*/  SYNCS.PHASECHK.TRANS64.TRYWAIT P0, [R9+URZ], R4 ;  /* 0x00000004090075a7 */ /* 0x0022a4000800017f */
[----:B--2---:R-:W-:Y:S05]  /*7fb0*/  @!P0 NANOSLEEP.SYNCS 0x989680 ;  /* 0x009896800000895d */ /* 0x004fea0003900000 */
[----:B------:R-:W2:Y:S02]  /*7fc0*/  @!P0 SYNCS.PHASECHK.TRANS64 P0, [R9+URZ], R4 ;  /* 0x00000004090085a7 */ /* 0x000ea4000800007f */
[----:B--2---:R-:W-:Y:S05]  /*7fd0*/  @!P0 BRA `(.L_x_141) ;  /* 0xfffffffc00f08947 */ /* 0x004fea000383ffff */
[----:B------:R-:W-:Y:S05]  /*7fe0*/  BRA `(.L_x_170) ;  /* 0xfffffff400607947 */ /* 0x000fea000383ffff */
.L_x_142:
[----:B-1----:R1:W2:Y:S02]  /*7ff0*/  SYNCS.PHASECHK.TRANS64.TRYWAIT P0, [R6+URZ], R5 ;  /* 0x00000005060075a7 */ /* 0x0022a4000800017f */
[----:B--2---:R-:W-:Y:S05]  /*8000*/  @!P0 NANOSLEEP.SYNCS 0x989680 ;  /* 0x009896800000895d */ /* 0x004fea0003900000 */
[----:B------:R-:W2:Y:S02]  /*8010*/  @!P0 SYNCS.PHASECHK.TRANS64 P0, [R6+URZ], R5 ;  /* 0x00000005060085a7 */ /* 0x000ea4000800007f */
[----:B--2---:R-:W-:Y:S05]  /*8020*/  @!P0 BRA `(.L_x_142) ;  /* 0xfffffffc00f08947 */ /* 0x004fea000383ffff */
[----:B------:R-:W-:Y:S05]  /*8030*/  BRA `(.L_x_171) ;  /* 0xfffffff400707947 */ /* 0x000fea000383ffff */
.L_x_143:
[----:B-1----:R1:W2:Y:S02]  /*8040*/  SYNCS.PHASECHK.TRANS64.TRYWAIT P0, [R9+URZ], R4 ;  /* 0x00000004090075a7 */ /* 0x0022a4000800017f */
[----:B--2---:R-:W-:Y:S05]  /*8050*/  @!P0 NANOSLEEP.SYNCS 0x989680 ;  /* 0x009896800000895d */ /* 0x004fea0003900000 */
[----:B------:R-:W2:Y:S02]  /*8060*/  @!P0 SYNCS.PHASECHK.TRANS64 P0, [R9+URZ], R4 ;  /* 0x00000004090085a7 */ /* 0x000ea4000800007f */
[----:B--2---:R-:W-:Y:S05]  /*8070*/  @!P0 BRA `(.L_x_143) ;  /* 0xfffffffc00f08947 */ /* 0x004fea000383ffff */
[----:B------:R-:W-:Y:S05]  /*8080*/  BRA `(.L_x_172) ;  /* 0xfffffff400807947 */ /* 0x000fea000383ffff */
.L_x_144:
[----:B-1----:R1:W2:Y:S02]  /*8090*/  SYNCS.PHASECHK.TRANS64.TRYWAIT P0, [R6+URZ], R5 ;  /* 0x00000005060075a7 */ /* 0x0022a4000800017f */
[----:B--2---:R-:W-:Y:S05]  /*80a0*/  @!P0 NANOSLEEP.SYNCS 0x989680 ;  /* 0x009896800000895d */ /* 0x004fea0003900000 */
[----:B------:R-:W2:Y:S02]  /*80b0*/  @!P0 SYNCS.PHASECHK.TRANS64 P0, [R6+URZ], R5 ;  /* 0x00000005060085a7 */ /* 0x000ea4000800007f */
[----:B--2---:R-:W-:Y:S05]  /*80c0*/  @!P0 BRA `(.L_x_144) ;  /* 0xfffffffc00f08947 */ /* 0x004fea000383ffff */
[----:B------:R-:W-:Y:S05]  /*80d0*/  BRA `(.L_x_173) ;  /* 0xfffffff400907947 */ /* 0x000fea000383ffff */
.L_x_145:
[----:B--2---:R2:W3:Y:S02]  /*80e0*/  SYNCS.PHASECHK.TRANS64.TRYWAIT P0, [R9+URZ], R4 ;  /* 0x00000004090075a7 */ /* 0x0044e4000800017f */
[----:B---3--:R-:W-:Y:S05]  /*80f0*/  @!P0 NANOSLEEP.SYNCS 0x989680 ;  /* 0x009896800000895d */ /* 0x008fea0003900000 */
[----:B------:R-:W3:Y:S02]  /*8100*/  @!P0 SYNCS.PHASECHK.TRANS64 P0, [R9+URZ], R4 ;  /* 0x00000004090085a7 */ /* 0x000ee4000800007f */
[----:B---3--:R-:W-:Y:S05]  /*8110*/  @!P0 BRA `(.L_x_145) ;  /* 0xfffffffc00f08947 */ /* 0x008fea000383ffff */
[----:B------:R-:W-:Y:S05]  /*8120*/  BRA `(.L_x_174) ;  /* 0xfffffff400987947 */ /* 0x000fea000383ffff */
.L_x_175:
[----:B------:R-:W-:-:S00]  /*8130*/  BRA `(.L_x_175) ;  /* 0xfffffffc00fc7947 */ /* 0x000fc0000383ffff */
[----:B------:R-:W-:-:S00]  /*8140*/  NOP ;  /* 0x0000000000007918 */ /* 0x000fc00000000000 */
        /* <DEDUP_REMOVED lines=11> */
.L_x_176:


//--------------------- .nv.global.init           --------------------------
	.section	.nv.global.init,"aw",@progbits
.nv.global.init:
	.type		$str$24,@object
	.size		$str$24,($str$25 - $str$24)
$str$24:
        /*0000*/ 	.byte	0x28, 0x61, 0x64, 0x64, 0x72, 0x65, 0x73, 0x73, 0x20, 0x26, 0x20, 0x6d, 0x61, 0x73, 0x6b, 0x29
        /*0010*/ 	.byte	0x20, 0x3d, 0x3d, 0x20, 0x30, 0x00
	.type		$str$25,@object
	.size		$str$25,(__unnamed_1 - $str$25)
$str$25:
        /*0016*/ 	.byte	0x2f, 0x74, 0x6d, 0x70, 0x2f, 0x63, 0x75, 0x74, 0x6c, 0x61, 0x73, 0x73, 0x5f, 0x73, 0x77, 0x65
        /*0026*/ 	.byte	0x65, 0x70, 0x5f, 0x73, 0x72, 0x63, 0x2f, 0x69, 0x6e, 0x63, 0x6c, 0x75, 0x64, 0x65, 0x2f, 0x63
        /*0036*/ 	.byte	0x75, 0x74, 0x65, 0x2f, 0x70, 0x6f, 0x69, 0x6e, 0x74, 0x65, 0x72, 0x5f, 0x66, 0x6c, 0x61, 0x67
        /*0046*/ 	.byte	0x67, 0x65, 0x64, 0x2e, 0x68, 0x70, 0x70, 0x00
	.type		__unnamed_1,@object
	.size		__unnamed_1,(.L_0 - __unnamed_1)
__unnamed_1:
        /*004e*/ 	.byte	0x61, 0x75, 0x74, 0x6f, 0x20, 0x63, 0x75, 0x74, 0x65, 0x3a, 0x3a, 0x61, 0x73, 0x5f, 0x70, 0x6f
        /* <DEDUP_REMOVED lines=27> */
        /*020e*/ 	.byte	0x3a, 0x43, 0x3c, 0x34, 0x30, 0x39, 0x36, 0x3e, 0x3e, 0x3e, 0x3e, 0x3e, 0x5d, 0x00
.L_0:


//--------------------- .nv.shared._ZN7cutlass13device_kernelINS_4gemm6kernel13GemmUniversalIN4cute5tupleIJiiiiEEENS1_10collective13CollectiveMmaINS1_37MainloopSm90TmaGmmaWarpSpecializedFP8ILi17ENS5_IJNS4_1CILi2EEENSA_ILi1EEESC_EEENS1_35KernelTmaWarpSpecializedCooperativeEEENS5_IJNSA_ILi128EEENSA_ILi64EEESH_EEENS_12float_e4m3_tENS5_IJlSC_lEEESJ_SK_NS4_8TiledMMAINS4_8MMA_AtomIJNS4_4SM904GMMA30MMA_64x64x32_F32E4M3E4M3_SS_TNILNSO_7ScaleInE1ELSQ_1EEEEEENS4_6LayoutISD_NS5_IJSC_NSA_ILi0EEESU_EEEEENS5_IJNS4_10UnderscoreESX_SX_EEEEENS4_13SM90_TMA_LOADENS4_14ComposedLayoutINS4_7SwizzleILi2ELi4ELi3EEENS4_18smem_ptr_flag_bitsILi8EEENST_INS5_IJNSA_ILi8EEESH_EEENS5_IJSH_SC_EEEEEEEvNS4_8identityENS4_23SM90_TMA_LOAD_MULTICASTES1A_vS1B_EENS_8epilogue10collective18CollectiveEpilogueINS1E_22Sm90TmaWarpSpecializedILi2ELi2ELi16ELb0ELb0EEEJSI_NS5_IJSG_NSA_ILi32EEEEEESJ_SK_SJ_SK_NS1E_6fusion15FusionCallbacksIS1I_NS1L_17LinearCombinationISJ_fSJ_fLNS_15FloatRoundStyleE2EEESI_S1K_JEEES10_NS11_INS12_ILi1ELi4ELi3EEES15_NST_INS5_IJS16_S1J_EEENS5_IJS1J_SC_EEEEEEENS4_39AutoVectorizingCopyWithAssumedAlignmentILi128EEENS4_14SM90_TMA_STOREES1V_S1X_NS4_9Copy_AtomIJNS4_17SM90_U32x4_STSM_NENS_6half_tEEEEvEEEvvEEEEvNT_6ParamsE --------------------------
	.section	.nv.shared._ZN7cutlass13device_kernelINS_4gemm6kernel13GemmUniversalIN4cute5tupleIJiiiiEEENS1_10collective13CollectiveMmaINS1_37MainloopSm90TmaGmmaWarpSpecializedFP8ILi17ENS5_IJNS4_1CILi2EEENSA_ILi1EEESC_EEENS1_35KernelTmaWarpSpecializedCooperativeEEENS5_IJNSA_ILi128EEENSA_ILi64EEESH_EEENS_12float_e4m3_tENS5_IJlSC_lEEESJ_SK_NS4_8TiledMMAINS4_8MMA_AtomIJNS4_4SM904GMMA30MMA_64x64x32_F32E4M3E4M3_SS_TNILNSO_7ScaleInE1ELSQ_1EEEEEENS4_6LayoutISD_NS5_IJSC_NSA_ILi0EEESU_EEEEENS5_IJNS4_10UnderscoreESX_SX_EEEEENS4_13SM90_TMA_LOADENS4_14ComposedLayoutINS4_7SwizzleILi2ELi4ELi3EEENS4_18smem_ptr_flag_bitsILi8EEENST_INS5_IJNSA_ILi8EEESH_EEENS5_IJSH_SC_EEEEEEEvNS4_8identityENS4_23SM90_TMA_LOAD_MULTICASTES1A_vS1B_EENS_8epilogue10collective18CollectiveEpilogueINS1E_22Sm90TmaWarpSpecializedILi2ELi2ELi16ELb0ELb0EEEJSI_NS5_IJSG_NSA_ILi32EEEEEESJ_SK_SJ_SK_NS1E_6fusion15FusionCallbacksIS1I_NS1L_17LinearCombinationISJ_fSJ_fLNS_15FloatRoundStyleE2EEESI_S1K_JEEES10_NS11_INS12_ILi1ELi4ELi3EEES15_NST_INS5_IJS16_S1J_EEENS5_IJS1J_SC_EEEEEEENS4_39AutoVectorizingCopyWithAssumedAlignmentILi128EEENS4_14SM90_TMA_STOREES1V_S1X_NS4_9Copy_AtomIJNS4_17SM90_U32x4_STSM_NENS_6half_tEEEEvEEEvvEEEEvNT_6ParamsE,"aw",@nobits
	.sectionflags	@""
	.align	16
	.zero		1024


//--------------------- .nv.shared.reserved.0     --------------------------
	.section	.nv.shared.reserved.0,"aw",@nobits
	.weak		__nv_reservedSMEM_offset_0_alias
	.size		__nv_reservedSMEM_offset_0_alias, 0, 0
	.other		__nv_reservedSMEM_offset_0_alias,@"STO_CUDA_RESERVED_SHARED STV_DEFAULT"
__nv_reservedSMEM_offset_0_alias:
	.zero		0


//--------------------- .nv.global                --------------------------
	.section	.nv.global,"aw",@nobits
.nv.global:
	.type		_ZN39_INTERNAL_44ab680a_4_k_cu_bbc692cb_26054cute1_E,@object
	.size		_ZN39_INTERNAL_44ab680a_4_k_cu_bbc692cb_26054cute1_E,(_ZN39_INTERNAL_44ab680a_4_k_cu_bbc692cb_26054cuda3std3__45__cpo6cbeginE - _ZN39_INTERNAL_44ab680a_4_k_cu_bbc692cb_26054cute1_E)
_ZN39_INTERNAL_44ab680a_4_k_cu_bbc692cb_26054cute1_E:
	.zero		1
	.type		_ZN39_INTERNAL_44ab680a_4_k_cu_bbc692cb_26054cuda3std3__45__cpo6cbeginE,@object
	.size		_ZN39_INTERNAL_44ab680a_4_k_cu_bbc692cb_26054cuda3std3__45__cpo6cbeginE,(_ZN39_INTERNAL_44ab680a_4_k_cu_bbc692cb_26054cuda3std3__48in_placeE - _ZN39_INTERNAL_44ab680a_4_k_cu_bbc692cb_26054cuda3std3__45__cpo6cbeginE)
_ZN39_INTERNAL_44ab680a_4_k_cu_bbc692cb_26054cuda3std3__45__cpo6cbeginE:
	.zero		1
	.type		_ZN39_INTERNAL_44ab680a_4_k_cu_bbc692cb_26054cuda3std3__48in_placeE,@object
	.size		_ZN39_INTERNAL_44ab680a_4_k_cu_bbc692cb_26054cuda3std3__48in_placeE,(_ZN39_INTERNAL_44ab680a_4_k_cu_bbc692cb_26054cuda3std6ranges3__45__cpo9iter_moveE - _ZN39_INTERNAL_44ab680a_4_k_cu_bbc692cb_26054cuda3std3__48in_placeE)
_ZN39_INTERNAL_44ab680a_4_k_cu_bbc692cb_26054cuda3std3__48in_placeE:
	.zero		1
	.type		_ZN39_INTERNAL_44ab680a_4_k_cu_bbc692cb_26054cuda3std6ranges3__45__cpo9iter_moveE,@object
	.size		_ZN39_INTERNAL_44ab680a_4_k_cu_bbc692cb_26054cuda3std6ranges3__45__cpo9iter_moveE,(_ZN39_INTERNAL_44ab680a_4_k_cu_bbc692cb_26054cuda3std3__45__cpo5beginE - _ZN39_INTERNAL_44ab680a_4_k_cu_bbc692cb_26054cuda3std6ranges3__45__cpo9iter_moveE)
_ZN39_INTERNAL_44ab680a_4_k_cu_bbc692cb_26054cuda3std6ranges3__45__cpo9iter_moveE:
	.zero		1
	.type		_ZN39_INTERNAL_44ab680a_4_k_cu_bbc692cb_26054cuda3std3__45__cpo5beginE,@object
	.size		_ZN39_INTERNAL_44ab680a_4_k_cu_bbc692cb_26054cuda3std3__45__cpo5beginE,(_ZN39_INTERNAL_44ab680a_4_k_cu_bbc692cb_26054cuda3std3__441_GLOBAL__N__44ab680a_4_k_cu_bbc692cb_26056ignoreE - _ZN39_INTERNAL_44ab680a_4_k_cu_bbc692cb_26054cuda3std3__45__cpo5beginE)
_ZN39_INTERNAL_44ab680a_4_k_cu_bbc692cb_26054cuda3std3__45__cpo5beginE:
	.zero		1
	.type		_ZN39_INTERNAL_44ab680a_4_k_cu_bbc692cb_26054cuda3std3__441_GLOBAL__N__44ab680a_4_k_cu_bbc692cb_26056ignoreE,@object
	.size		_ZN39_INTERNAL_44ab680a_4_k_cu_bbc692cb_26054cuda3std3__441_GLOBAL__N__44ab680a_4_k_cu_bbc692cb_26056ignoreE,(_ZN39_INTERNAL_44ab680a_4_k_cu_bbc692cb_26054cute7productE - _ZN39_INTERNAL_44ab680a_4_k_cu_bbc692cb_26054cuda3std3__441_GLOBAL__N__44ab680a_4_k_cu_bbc692cb_26056ignoreE)
_ZN39_INTERNAL_44ab680a_4_k_cu_bbc692cb_26054cuda3std3__441_GLOBAL__N__44ab680a_4_k_cu_bbc692cb_26056ignoreE:
	.zero		1
	.type		_ZN39_INTERNAL_44ab680a_4_k_cu_bbc692cb_26054cute7productE,@object
	.size		_ZN39_INTERNAL_44ab680a_4_k_cu_bbc692cb_26054cute7productE,(_ZN39_INTERNAL_44ab680a_4_k_cu_bbc692cb_26054cuda3std3__45__cpo3endE - _ZN39_INTERNAL_44ab680a_4_k_cu_bbc692cb_26054cute7productE)
_ZN39_INTERNAL_44ab680a_4_k_cu_bbc692cb_26054cute7productE:
	.zero		1
	.type		_ZN39_INTERNAL_44ab680a_4_k_cu_bbc692cb_26054cuda3std3__45__cpo3endE,@object
	.size		_ZN39_INTERNAL_44ab680a_4_k_cu_bbc692cb_26054cuda3std3__45__cpo3endE,(_ZN39_INTERNAL_44ab680a_4_k_cu_bbc692cb_26054cuda3std3__419piecewise_constructE - _ZN39_INTERNAL_44ab680a_4_k_cu_bbc692cb_26054cuda3std3__45__cpo3endE)
_ZN39_INTERNAL_44ab680a_4_k_cu_bbc692cb_26054cuda3std3__45__cpo3endE:
	.zero		1
	.type		_ZN39_INTERNAL_44ab680a_4_k_cu_bbc692cb_26054cuda3std3__419piecewise_constructE,@object
	.size		_ZN39_INTERNAL_44ab680a_4_k_cu_bbc692cb_26054cuda3std3__419piecewise_constructE,(_ZN39_INTERNAL_44ab680a_4_k_cu_bbc692cb_26054cuda3std3__45__cpo4cendE - _ZN39_INTERNAL_44ab680a_4_k_cu_bbc692cb_26054cuda3std3__419piecewise_constructE)
_ZN39_INTERNAL_44ab680a_4_k_cu_bbc692cb_26054cuda3std3__419piecewise_constructE:
	.zero		1
	.type		_ZN39_INTERNAL_44ab680a_4_k_cu_bbc692cb_26054cuda3std3__45__cpo4cendE,@object
	.size		_ZN39_INTERNAL_44ab680a_4_k_cu_bbc692cb_26054cuda3std3__45__cpo4cendE,(_ZN39_INTERNAL_44ab680a_4_k_cu_bbc692cb_26054cuda3std6ranges3__45__cpo4swapE - _ZN39_INTERNAL_44ab680a_4_k_cu_bbc692cb_26054cuda3std3__45__cpo4cendE)
_ZN39_INTERNAL_44ab680a_4_k_cu_bbc692cb_26054cuda3std3__45__cpo4cendE:
	.zero		1
	.type		_ZN39_INTERNAL_44ab680a_4_k_cu_bbc692cb_26054cuda3std6ranges3__45__cpo4swapE,@object
	.size		_ZN39_INTERNAL_44ab680a_4_k_cu_bbc692cb_26054cuda3std6ranges3__45__cpo4swapE,(.L_8 - _ZN39_INTERNAL_44ab680a_4_k_cu_bbc692cb_26054cuda3std6ranges3__45__cpo4swapE)
_ZN39_INTERNAL_44ab680a_4_k_cu_bbc692cb_26054cuda3std6ranges3__45__cpo4swapE:
	.zero		1
.L_8:


//--------------------- .nv.constant0._ZN7cutlass13device_kernelINS_4gemm6kernel13GemmUniversalIN4cute5tupleIJiiiiEEENS1_10collective13CollectiveMmaINS1_37MainloopSm90TmaGmmaWarpSpecializedFP8ILi17ENS5_IJNS4_1CILi2EEENSA_ILi1EEESC_EEENS1_35KernelTmaWarpSpecializedCooperativeEEENS5_IJNSA_ILi128EEENSA_ILi64EEESH_EEENS_12float_e4m3_tENS5_IJlSC_lEEESJ_SK_NS4_8TiledMMAINS4_8MMA_AtomIJNS4_4SM904GMMA30MMA_64x64x32_F32E4M3E4M3_SS_TNILNSO_7ScaleInE1ELSQ_1EEEEEENS4_6LayoutISD_NS5_IJSC_NSA_ILi0EEESU_EEEEENS5_IJNS4_10UnderscoreESX_SX_EEEEENS4_13SM90_TMA_LOADENS4_14ComposedLayoutINS4_7SwizzleILi2ELi4ELi3EEENS4_18smem_ptr_flag_bitsILi8EEENST_INS5_IJNSA_ILi8EEESH_EEENS5_IJSH_SC_EEEEEEEvNS4_8identityENS4_23SM90_TMA_LOAD_MULTICASTES1A_vS1B_EENS_8epilogue10collective18CollectiveEpilogueINS1E_22Sm90TmaWarpSpecializedILi2ELi2ELi16ELb0ELb0EEEJSI_NS5_IJSG_NSA_ILi32EEEEEESJ_SK_SJ_SK_NS1E_6fusion15FusionCallbacksIS1I_NS1L_17LinearCombinationISJ_fSJ_fLNS_15FloatRoundStyleE2EEESI_S1K_JEEES10_NS11_INS12_ILi1ELi4ELi3EEES15_NST_INS5_IJS16_S1J_EEENS5_IJS1J_SC_EEEEEEENS4_39AutoVectorizingCopyWithAssumedAlignmentILi128EEENS4_14SM90_TMA_STOREES1V_S1X_NS4_9Copy_AtomIJNS4_17SM90_U32x4_STSM_NENS_6half_tEEEEvEEEvvEEEEvNT_6ParamsE --------------------------
	.section	.nv.constant0._ZN7cutlass13device_kernelINS_4gemm6kernel13GemmUniversalIN4cute5tupleIJiiiiEEENS1_10collective13CollectiveMmaINS1_37MainloopSm90TmaGmmaWarpSpecializedFP8ILi17ENS5_IJNS4_1CILi2EEENSA_ILi1EEESC_EEENS1_35KernelTmaWarpSpecializedCooperativeEEENS5_IJNSA_ILi128EEENSA_ILi64EEESH_EEENS_12float_e4m3_tENS5_IJlSC_lEEESJ_SK_NS4_8TiledMMAINS4_8MMA_AtomIJNS4_4SM904GMMA30MMA_64x64x32_F32E4M3E4M3_SS_TNILNSO_7ScaleInE1ELSQ_1EEEEEENS4_6LayoutISD_NS5_IJSC_NSA_ILi0EEESU_EEEEENS5_IJNS4_10UnderscoreESX_SX_EEEEENS4_13SM90_TMA_LOADENS4_14ComposedLayoutINS4_7SwizzleILi2ELi4ELi3EEENS4_18smem_ptr_flag_bitsILi8EEENST_INS5_IJNSA_ILi8EEESH_EEENS5_IJSH_SC_EEEEEEEvNS4_8identityENS4_23SM90_TMA_LOAD_MULTICASTES1A_vS1B_EENS_8epilogue10collective18CollectiveEpilogueINS1E_22Sm90TmaWarpSpecializedILi2ELi2ELi16ELb0ELb0EEEJSI_NS5_IJSG_NSA_ILi32EEEEEESJ_SK_SJ_SK_NS1E_6fusion15FusionCallbacksIS1I_NS1L_17LinearCombinationISJ_fSJ_fLNS_15FloatRoundStyleE2EEESI_S1K_JEEES10_NS11_INS12_ILi1ELi4ELi3EEES15_NST_INS5_IJS16_S1J_EEENS5_IJS1J_SC_EEEEEEENS4_39AutoVectorizingCopyWithAssumedAlignmentILi128EEENS4_14SM90_TMA_STOREES1V_S1X_NS4_9Copy_AtomIJNS4_17SM90_U32x4_STSM_NENS_6half_tEEEEvEEEvvEEEEvNT_6ParamsE,"a",@progbits
	.sectionflags	@""
	.align	4
.nv.constant0._ZN7cutlass13device_kernelINS_4gemm6kernel13GemmUniversalIN4cute5tupleIJiiiiEEENS1_10collective13CollectiveMmaINS1_37MainloopSm90TmaGmmaWarpSpecializedFP8ILi17ENS5_IJNS4_1CILi2EEENSA_ILi1EEESC_EEENS1_35KernelTmaWarpSpecializedCooperativeEEENS5_IJNSA_ILi128EEENSA_ILi64EEESH_EEENS_12float_e4m3_tENS5_IJlSC_lEEESJ_SK_NS4_8TiledMMAINS4_8MMA_AtomIJNS4_4SM904GMMA30MMA_64x64x32_F32E4M3E4M3_SS_TNILNSO_7ScaleInE1ELSQ_1EEEEEENS4_6LayoutISD_NS5_IJSC_NSA_ILi0EEESU_EEEEENS5_IJNS4_10UnderscoreESX_SX_EEEEENS4_13SM90_TMA_LOADENS4_14ComposedLayoutINS4_7SwizzleILi2ELi4ELi3EEENS4_18smem_ptr_flag_bitsILi8EEENST_INS5_IJNSA_ILi8EEESH_EEENS5_IJSH_SC_EEEEEEEvNS4_8identityENS4_23SM90_TMA_LOAD_MULTICASTES1A_vS1B_EENS_8epilogue10collective18CollectiveEpilogueINS1E_22Sm90TmaWarpSpecializedILi2ELi2ELi16ELb0ELb0EEEJSI_NS5_IJSG_NSA_ILi32EEEEEESJ_SK_SJ_SK_NS1E_6fusion15FusionCallbacksIS1I_NS1L_17LinearCombinationISJ_fSJ_fLNS_15FloatRoundStyleE2EEESI_S1K_JEEES10_NS11_INS12_ILi1ELi4ELi3EEES15_NST_INS5_IJS16_S1J_EEENS5_IJS1J_SC_EEEEEEENS4_39AutoVectorizingCopyWithAssumedAlignmentILi128EEENS4_14SM90_TMA_STOREES1V_S1X_NS4_9Copy_AtomIJNS4_17SM90_U32x4_STSM_NENS_6half_tEEEEvEEEvvEEEEvNT_6ParamsE:
	.zero		2432


//--------------------- SYMBOLS --------------------------

	.type		.nv.reservedSmem.offset0,@object
	.size		.nv.reservedSmem.offset0,0x4
	.type		__assertfail,@function
